// auto-generated by cutlass_sweep.gemm — config: {"arch": "sm_100", "cluster_m": 1, "cluster_n": 1, "dtype": "e5m2", "dtype_b": "e5m2", "layout": "nt", "stages": 3, "tile_k": 64, "tile_m": 64, "tile_n": 64}
#include "cutlass/cutlass.h"
#include "cutlass/gemm/collective/collective_builder.hpp"
#include "cutlass/gemm/device/gemm_universal_adapter.h"
#include "cutlass/gemm/kernel/gemm_universal.hpp"
#include "cutlass/epilogue/collective/collective_builder.hpp"

using ElemA = cutlass::float_e5m2_t;
using ElemB = cutlass::float_e5m2_t;
using ElemCD = cutlass::float_e5m2_t;
using Acc  = float;
using TileShape    = cute::Shape<cute::_64, cute::_64, cute::_64>;
using ClusterShape = cute::Shape<cute::_1, cute::_1, cute::_1>;

using CollectiveEpilogue = typename cutlass::epilogue::collective::CollectiveBuilder<
    cutlass::arch::Sm100, cutlass::arch::OpClassTensorOp,
    TileShape, ClusterShape,
    cutlass::epilogue::collective::EpilogueTileAuto,
    Acc, Acc,
    ElemCD, cutlass::layout::RowMajor, 128 / cutlass::sizeof_bits<ElemCD>::value,
    ElemCD, cutlass::layout::RowMajor, 128 / cutlass::sizeof_bits<ElemCD>::value,
    cutlass::epilogue::collective::EpilogueScheduleAuto
  >::CollectiveOp;

using CollectiveMainloop = typename cutlass::gemm::collective::CollectiveBuilder<
    cutlass::arch::Sm100, cutlass::arch::OpClassTensorOp,
    ElemA, cutlass::layout::RowMajor, 128 / cutlass::sizeof_bits<ElemA>::value,
    ElemB, cutlass::layout::ColumnMajor, 128 / cutlass::sizeof_bits<ElemB>::value,
    Acc,
    TileShape, ClusterShape,
    cutlass::gemm::collective::StageCount<3>,
    cutlass::gemm::collective::KernelScheduleAuto
  >::CollectiveOp;

using GemmKernel = cutlass::gemm::kernel::GemmUniversal<
    cute::Shape<int,int,int,int>,
    CollectiveMainloop,
    CollectiveEpilogue
>;
using Gemm = cutlass::gemm::device::GemmUniversalAdapter<GemmKernel>;

// Force the device kernel symbol into the cubin without needing a host main.
auto* _anchor = &cutlass::device_kernel<GemmKernel>;


// ===== COMPILED SASS (sm_100a) =====

	.target	sm_100a

	.elftype	@"ET_EXEC"


//--------------------- .note.nv.tkinfo           --------------------------
	.section	.note.nv.tkinfo,"",@"SHT_NOTE"
	.sectionflags	@"SHF_NOTE_NV_TKINFO"
	.tkinfo
        /*0018*/ 	.word	0x00000002
        /*0030*/ 	.string	""
        /*0030*/ 	.string	"ptxas"
        /*0030*/ 	.string	"Cuda compilation tools, release 13.0, V13.0.88"
        /*0030*/ 	.string	"Build cuda_13.0.r13.0/compiler.36424714_0"
        /*0030*/ 	.string	"-arch sm_100a -m 64 "



//--------------------- .note.nv.cuinfo           --------------------------
	.section	.note.nv.cuinfo,"",@"SHT_NOTE"
	.sectionflags	@"SHF_NOTE_NV_CUINFO"
        /*0018*/ 	.short	0x0002
        /*001a*/ 	.short	0x0064
        /*001c*/ 	.short	0x0082
	.zero		2


//--------------------- .nv.info                  --------------------------
	.section	.nv.info,"",@"SHT_CUDA_INFO"
	.align	4


	//----- nvinfo : EIATTR_REGCOUNT
	.align		4
        /*0000*/ 	.byte	0x04, 0x2f
        /*0002*/ 	.short	(.L_19 - .L_18)
	.align		4
.L_18:
        /*0004*/ 	.word	index@(_ZN7cutlass13device_kernelINS_4gemm6kernel13GemmUniversalIN4cute5tupleIJiiiiEEENS1_10collective13CollectiveMmaINS1_35MainloopSm100TmaUmmaWarpSpecializedILi3ELi2ELi4ENS5_IJNS4_1CILi1EEESB_SB_EEEEENS5_IJNSA_ILi64EEESE_SE_EEENS_12float_e5m2_tENS5_IJlSB_lEEESG_SH_NS4_8TiledMMAINS4_8MMA_AtomIJNS4_10MMA_TraitsINS4_19SM100_MMA_F8F6F4_SSEJSG_SG_fSE_SE_NS4_17integral_constantINS4_4UMMA5MajorELSO_0EEESP_NSM_INSN_7ScaleInELSQ_0EEESR_EEEEEENS4_6LayoutISC_NS5_IJNSA_ILi0EEESV_SV_EEEEENS5_IJNS4_10UnderscoreESY_SY_EEEEENS4_13SM90_TMA_LOADENS4_14ComposedLayoutINS4_7SwizzleILi2ELi4ELi3EEENS4_18smem_ptr_flag_bitsILi8EEENSU_INS5_IJNSA_ILi8EEESE_EEENS5_IJSE_SB_EEEEEEEvNS4_8identityES11_S1B_vS1C_EENS_8epilogue10collective18CollectiveEpilogueINS1E_23Sm100TmaWarpSpecializedILi1ELi1ELi32ELb0ELb0EEEJSF_NS5_IJNSU_ISE_SB_EES1J_EEESG_SH_SG_SH_NS1E_6fusion15FusionCallbacksIS1I_NS1L_17LinearCombinationISG_fSG_fLNS_15FloatRoundStyleE2EEESF_S1K_JEEENS4_5SM1004TMEM4LOAD26SM100_TMEM_LOAD_16dp32b32xES11_S1B_NS4_39AutoVectorizingCopyWithAssumedAlignmentILi128EEENS4_14SM90_TMA_STOREES1B_S1W_S1W_EEEvvEEEEvNT_6ParamsE)
        /*0008*/ 	.word	0x00000078


	//----- nvinfo : EIATTR_FRAME_SIZE
	.align		4
.L_19:
        /*000c*/ 	.byte	0x04, 0x11
        /*000e*/ 	.short	(.L_21 - .L_20)
	.align		4
.L_20:
        /*0010*/ 	.word	index@($__internal_2_$__cuda_sm10x_tcgen05_guardrail_trap_unallocated_columns_being_dealloced)
        /*0014*/ 	.word	0x00000000


	//----- nvinfo : EIATTR_FRAME_SIZE
	.align		4
.L_21:
        /*0018*/ 	.byte	0x04, 0x11
        /*001a*/ 	.short	(.L_23 - .L_22)
	.align		4
.L_22:
        /*001c*/ 	.word	index@($__internal_1_$__cuda_sm10x_tcgen05_guardrail_trap_phase_invalid_during_alloc)
        /*0020*/ 	.word	0x00000000


	//----- nvinfo : EIATTR_FRAME_SIZE
	.align		4
.L_23:
        /*0024*/ 	.byte	0x04, 0x11
        /*0026*/ 	.short	(.L_25 - .L_24)
	.align		4
.L_24:
        /*0028*/ 	.word	index@($__internal_0_$__cuda_sm10x_tcgen05_guardrail_trap_col_being_dealloced_not_returned_by_alloc)
        /*002c*/ 	.word	0x00000000


	//----- nvinfo : EIATTR_FRAME_SIZE
	.align		4
.L_25:
        /*0030*/ 	.byte	0x04, 0x11
        /*0032*/ 	.short	(.L_27 - .L_26)
	.align		4
.L_26:
        /*0034*/ 	.word	index@(_ZN7cutlass13device_kernelINS_4gemm6kernel13GemmUniversalIN4cute5tupleIJiiiiEEENS1_10collective13CollectiveMmaINS1_35MainloopSm100TmaUmmaWarpSpecializedILi3ELi2ELi4ENS5_IJNS4_1CILi1EEESB_SB_EEEEENS5_IJNSA_ILi64EEESE_SE_EEENS_12float_e5m2_tENS5_IJlSB_lEEESG_SH_NS4_8TiledMMAINS4_8MMA_AtomIJNS4_10MMA_TraitsINS4_19SM100_MMA_F8F6F4_SSEJSG_SG_fSE_SE_NS4_17integral_constantINS4_4UMMA5MajorELSO_0EEESP_NSM_INSN_7ScaleInELSQ_0EEESR_EEEEEENS4_6LayoutISC_NS5_IJNSA_ILi0EEESV_SV_EEEEENS5_IJNS4_10UnderscoreESY_SY_EEEEENS4_13SM90_TMA_LOADENS4_14ComposedLayoutINS4_7SwizzleILi2ELi4ELi3EEENS4_18smem_ptr_flag_bitsILi8EEENSU_INS5_IJNSA_ILi8EEESE_EEENS5_IJSE_SB_EEEEEEEvNS4_8identityES11_S1B_vS1C_EENS_8epilogue10collective18CollectiveEpilogueINS1E_23Sm100TmaWarpSpecializedILi1ELi1ELi32ELb0ELb0EEEJSF_NS5_IJNSU_ISE_SB_EES1J_EEESG_SH_SG_SH_NS1E_6fusion15FusionCallbacksIS1I_NS1L_17LinearCombinationISG_fSG_fLNS_15FloatRoundStyleE2EEESF_S1K_JEEENS4_5SM1004TMEM4LOAD26SM100_TMEM_LOAD_16dp32b32xES11_S1B_NS4_39AutoVectorizingCopyWithAssumedAlignmentILi128EEENS4_14SM90_TMA_STOREES1B_S1W_S1W_EEEvvEEEEvNT_6ParamsE)
        /*0038*/ 	.word	0x00000000


	//----- nvinfo : EIATTR_MIN_STACK_SIZE
	.align		4
.L_27:
        /*003c*/ 	.byte	0x04, 0x12
        /*003e*/ 	.short	(.L_29 - .L_28)
	.align		4
.L_28:
        /*0040*/ 	.word	index@(_ZN7cutlass13device_kernelINS_4gemm6kernel13GemmUniversalIN4cute5tupleIJiiiiEEENS1_10collective13CollectiveMmaINS1_35MainloopSm100TmaUmmaWarpSpecializedILi3ELi2ELi4ENS5_IJNS4_1CILi1EEESB_SB_EEEEENS5_IJNSA_ILi64EEESE_SE_EEENS_12float_e5m2_tENS5_IJlSB_lEEESG_SH_NS4_8TiledMMAINS4_8MMA_AtomIJNS4_10MMA_TraitsINS4_19SM100_MMA_F8F6F4_SSEJSG_SG_fSE_SE_NS4_17integral_constantINS4_4UMMA5MajorELSO_0EEESP_NSM_INSN_7ScaleInELSQ_0EEESR_EEEEEENS4_6LayoutISC_NS5_IJNSA_ILi0EEESV_SV_EEEEENS5_IJNS4_10UnderscoreESY_SY_EEEEENS4_13SM90_TMA_LOADENS4_14ComposedLayoutINS4_7SwizzleILi2ELi4ELi3EEENS4_18smem_ptr_flag_bitsILi8EEENSU_INS5_IJNSA_ILi8EEESE_EEENS5_IJSE_SB_EEEEEEEvNS4_8identityES11_S1B_vS1C_EENS_8epilogue10collective18CollectiveEpilogueINS1E_23Sm100TmaWarpSpecializedILi1ELi1ELi32ELb0ELb0EEEJSF_NS5_IJNSU_ISE_SB_EES1J_EEESG_SH_SG_SH_NS1E_6fusion15FusionCallbacksIS1I_NS1L_17LinearCombinationISG_fSG_fLNS_15FloatRoundStyleE2EEESF_S1K_JEEENS4_5SM1004TMEM4LOAD26SM100_TMEM_LOAD_16dp32b32xES11_S1B_NS4_39AutoVectorizingCopyWithAssumedAlignmentILi128EEENS4_14SM90_TMA_STOREES1B_S1W_S1W_EEEvvEEEEvNT_6ParamsE)
        /*0044*/ 	.word	0x00000000
.L_29:


//--------------------- .nv.compat                --------------------------
	.section	.nv.compat,"",@"SHT_CUDA_COMPAT_INFO"
	.align	4
        /*0000*/ 	.byte	0x02, 0x09, 0x01, 0x00, 0x02, 0x02, 0x02, 0x00, 0x02, 0x05, 0x05, 0x00, 0x03, 0x07, 0x01, 0x01
        /*0010*/ 	.byte	0x02, 0x03, 0x01, 0x00, 0x02, 0x06, 0x01, 0x00, 0x04, 0x0b, 0x08, 0x00, 0x09, 0x00, 0x00, 0x00
        /*0020*/ 	.byte	0x00, 0x00, 0x00, 0x00


//--------------------- .nv.info._ZN7cutlass13device_kernelINS_4gemm6kernel13GemmUniversalIN4cute5tupleIJiiiiEEENS1_10collective13CollectiveMmaINS1_35MainloopSm100TmaUmmaWarpSpecializedILi3ELi2ELi4ENS5_IJNS4_1CILi1EEESB_SB_EEEEENS5_IJNSA_ILi64EEESE_SE_EEENS_12float_e5m2_tENS5_IJlSB_lEEESG_SH_NS4_8TiledMMAINS4_8MMA_AtomIJNS4_10MMA_TraitsINS4_19SM100_MMA_F8F6F4_SSEJSG_SG_fSE_SE_NS4_17integral_constantINS4_4UMMA5MajorELSO_0EEESP_NSM_INSN_7ScaleInELSQ_0EEESR_EEEEEENS4_6LayoutISC_NS5_IJNSA_ILi0EEESV_SV_EEEEENS5_IJNS4_10UnderscoreESY_SY_EEEEENS4_13SM90_TMA_LOADENS4_14ComposedLayoutINS4_7SwizzleILi2ELi4ELi3EEENS4_18smem_ptr_flag_bitsILi8EEENSU_INS5_IJNSA_ILi8EEESE_EEENS5_IJSE_SB_EEEEEEEvNS4_8identityES11_S1B_vS1C_EENS_8epilogue10collective18CollectiveEpilogueINS1E_23Sm100TmaWarpSpecializedILi1ELi1ELi32ELb0ELb0EEEJSF_NS5_IJNSU_ISE_SB_EES1J_EEESG_SH_SG_SH_NS1E_6fusion15FusionCallbacksIS1I_NS1L_17LinearCombinationISG_fSG_fLNS_15FloatRoundStyleE2EEESF_S1K_JEEENS4_5SM1004TMEM4LOAD26SM100_TMEM_LOAD_16dp32b32xES11_S1B_NS4_39AutoVectorizingCopyWithAssumedAlignmentILi128EEENS4_14SM90_TMA_STOREES1B_S1W_S1W_EEEvvEEEEvNT_6ParamsE --------------------------
	.section	.nv.info._ZN7cutlass13device_kernelINS_4gemm6kernel13GemmUniversalIN4cute5tupleIJiiiiEEENS1_10collective13CollectiveMmaINS1_35MainloopSm100TmaUmmaWarpSpecializedILi3ELi2ELi4ENS5_IJNS4_1CILi1EEESB_SB_EEEEENS5_IJNSA_ILi64EEESE_SE_EEENS_12float_e5m2_tENS5_IJlSB_lEEESG_SH_NS4_8TiledMMAINS4_8MMA_AtomIJNS4_10MMA_TraitsINS4_19SM100_MMA_F8F6F4_SSEJSG_SG_fSE_SE_NS4_17integral_constantINS4_4UMMA5MajorELSO_0EEESP_NSM_INSN_7ScaleInELSQ_0EEESR_EEEEEENS4_6LayoutISC_NS5_IJNSA_ILi0EEESV_SV_EEEEENS5_IJNS4_10UnderscoreESY_SY_EEEEENS4_13SM90_TMA_LOADENS4_14ComposedLayoutINS4_7SwizzleILi2ELi4ELi3EEENS4_18smem_ptr_flag_bitsILi8EEENSU_INS5_IJNSA_ILi8EEESE_EEENS5_IJSE_SB_EEEEEEEvNS4_8identityES11_S1B_vS1C_EENS_8epilogue10collective18CollectiveEpilogueINS1E_23Sm100TmaWarpSpecializedILi1ELi1ELi32ELb0ELb0EEEJSF_NS5_IJNSU_ISE_SB_EES1J_EEESG_SH_SG_SH_NS1E_6fusion15FusionCallbacksIS1I_NS1L_17LinearCombinationISG_fSG_fLNS_15FloatRoundStyleE2EEESF_S1K_JEEENS4_5SM1004TMEM4LOAD26SM100_TMEM_LOAD_16dp32b32xES11_S1B_NS4_39AutoVectorizingCopyWithAssumedAlignmentILi128EEENS4_14SM90_TMA_STOREES1B_S1W_S1W_EEEvvEEEEvNT_6ParamsE,"",@"SHT_CUDA_INFO"
	.sectionflags	@""
	.align	4


	//----- nvinfo : EIATTR_CUDA_API_VERSION
	.align		4
        /*0000*/ 	.byte	0x04, 0x37
        /*0002*/ 	.short	(.L_31 - .L_30)
.L_30:
        /*0004*/ 	.word	0x00000082


	//----- nvinfo : EIATTR_KPARAM_INFO
	.align		4
.L_31:
        /*0008*/ 	.byte	0x04, 0x17
        /*000a*/ 	.short	(.L_33 - .L_32)
.L_32:
        /*000c*/ 	.word	0x00000000
        /*0010*/ 	.short	0x0000
        /*0012*/ 	.short	0x0000
        /*0014*/ 	.byte	0x00, 0xf0, 0x01, 0x20


	//----- nvinfo : EIATTR_AT_ENTRY_FRAGMENTS
	.align		4
.L_33:
        /*0018*/ 	.byte	0x04, 0x4f
        /*001a*/ 	.short	(.L_35 - .L_34)


	//   ....[0]....
.L_34:
        /*001c*/ 	.word	0x00000006


	//----- nvinfo : EIATTR_RESERVED_SMEM_USED
	.align		4
.L_35:
        /*0020*/ 	.byte	0x01, 0x41
	.zero		2


	//----- nvinfo : EIATTR_SPARSE_MMA_MASK
	.align		4
        /*0024*/ 	.byte	0x03, 0x50
        /*0026*/ 	.short	0x0000


	//----- nvinfo : EIATTR_TCGEN05_1CTA_USED
	.align		4
        /*0028*/ 	.byte	0x01, 0x51
	.zero		2


	//----- nvinfo : EIATTR_MAXREG_COUNT
	.align		4
        /*002c*/ 	.byte	0x03, 0x1b
        /*002e*/ 	.short	0x00ff


	//----- nvinfo : EIATTR_NUM_BARRIERS
	.align		4
        /*0030*/ 	.byte	0x02, 0x4c
        /*0032*/ 	.byte	0x07
	.zero		1


	//----- nvinfo : EIATTR_EXTERNS
	.align		4
        /*0034*/ 	.byte	0x04, 0x0f
        /*0036*/ 	.short	(.L_37 - .L_36)


	//   ....[0]....
	.align		4
.L_36:
        /*0038*/ 	.word	index@(__assertfail)


	//----- nvinfo : EIATTR_MERCURY_ISA_VERSION
	.align		4
.L_37:
        /*003c*/ 	.byte	0x03, 0x5f
        /*003e*/ 	.short	0x0101


	//----- nvinfo : EIATTR_INT_WARP_WIDE_INSTR_OFFSETS
	.align		4
        /*0040*/ 	.byte	0x04, 0x31
        /*0042*/ 	.short	(.L_39 - .L_38)


	//   ....[0]....
.L_38:
        /*0044*/ 	.word	0x00001d40


	//   ....[1]....
        /*0048*/ 	.word	0x00003680


	//   ....[2]....
        /*004c*/ 	.word	0x000036a0


	//   ....[3]....
        /*0050*/ 	.word	0x000036d0


	//   ....[4]....
        /*0054*/ 	.word	0x000040e0


	//   ....[5]....
        /*0058*/ 	.word	0x000041d0


	//----- nvinfo : EIATTR_COOP_GROUP_MASK_REGIDS
	.align		4
.L_39:
        /*005c*/ 	.byte	0x04, 0x29
        /*005e*/ 	.short	(.L_41 - .L_40)


	//   ....[0]....
.L_40:
        /*0060*/ 	.word	0xffffffff


	//   ....[1]....
        /*0064*/ 	.word	0xffffffff


	//   ....[2]....
        /*0068*/ 	.word	0xffffffff


	//   ....[3]....
        /*006c*/ 	.word	0xffffffff


	//   ....[4]....
        /*0070*/ 	.word	0xffffffff


	//   ....[5]....
        /*0074*/ 	.word	0xffffffff


	//   ....[6]....
        /*0078*/ 	.word	0xffffffff


	//   ....[7]....
        /*007c*/ 	.word	0xffffffff


	//   ....[8]....
        /*0080*/ 	.word	0xffffffff


	//   ....[9]....
        /*0084*/ 	.word	0xffffffff


	//   ....[10]....
        /*0088*/ 	.word	0xffffffff


	//   ....[11]....
        /*008c*/ 	.word	0xffffffff


	//   ....[12]....
        /*0090*/ 	.word	0xffffffff


	//----- nvinfo : EIATTR_COOP_GROUP_INSTR_OFFSETS
	.align		4
.L_41:
        /*0094*/ 	.byte	0x04, 0x28
        /*0096*/ 	.short	(.L_43 - .L_42)


	//   ....[0]....
.L_42:
        /*0098*/ 	.word	0x00000090


	//   ....[1]....
        /*009c*/ 	.word	0x000004d0


	//   ....[2]....
        /*00a0*/ 	.word	0x00000620


	//   ....[3]....
        /*00a4*/ 	.word	0x00000760


	//   ....[4]....
        /*00a8*/ 	.word	0x00000860


	//   ....[5]....
        /*00ac*/ 	.word	0x000009d0


	//   ....[6]....
        /*00b0*/ 	.word	0x00000b70


	//   ....[7]....
        /*00b4*/ 	.word	0x00001c20


	//   ....[8]....
        /*00b8*/ 	.word	0x00002970


	//   ....[9]....
        /*00bc*/ 	.word	0x00002b80


	//   ....[10]....
        /*00c0*/ 	.word	0x00002bb0


	//   ....[11]....
        /*00c4*/ 	.word	0x00003560


	//   ....[12]....
        /*00c8*/ 	.word	0x00003790


	//----- nvinfo : EIATTR_VRC_CTA_INIT_COUNT
	.align		4
.L_43:
        /*00cc*/ 	.byte	0x02, 0x4a
        /*00ce*/ 	.byte	0x80
	.zero		1


	//----- nvinfo : EIATTR_SYSCALL_OFFSETS
	.align		4
        /*00d0*/ 	.byte	0x04, 0x46
        /*00d2*/ 	.short	(.L_45 - .L_44)


	//   ....[0]....
.L_44:
        /*00d4*/ 	.word	0x00004bf0


	//   ....[1]....
        /*00d8*/ 	.word	0x00004d30


	//   ....[2]....
        /*00dc*/ 	.word	0x00005490


	//----- nvinfo : EIATTR_MBARRIER_INSTR_OFFSETS
	.align		4
.L_45:
        /*00e0*/ 	.byte	0x04, 0x39
        /*00e2*/ 	.short	(.L_47 - .L_46)


	//   ....[0]....
.L_46:
        /*00e4*/ 	.word	0x000005b0
        /*00e8*/ 	.word	0x000000ff
        /*00ec*/ 	.word	0x00000000
        /*00f0*/ 	.short	0x0100
        /*00f2*/ 	.byte	0x05
	.zero		1


	//   ....[1]....
        /*00f4*/ 	.word	0x000005c0
        /*00f8*/ 	.word	0x000000ff
        /*00fc*/ 	.word	0x00000018
        /*0100*/ 	.short	0x0100
        /*0102*/ 	.byte	0x05
	.zero		1


	//   ....[2]....
        /*0104*/ 	.word	0x000005d0
        /*0108*/ 	.word	0x000000ff
        /*010c*/ 	.word	0x00000008
        /*0110*/ 	.short	0x0100
        /*0112*/ 	.byte	0x05
	.zero		1


	//   ....[3]....
        /*0114*/ 	.word	0x000005e0
        /*0118*/ 	.word	0x000000ff
        /*011c*/ 	.word	0x00000020
        /*0120*/ 	.short	0x0100
        /*0122*/ 	.byte	0x05
	.zero		1


	//   ....[4]....
        /*0124*/ 	.word	0x000005f0
        /*0128*/ 	.word	0x000000ff
        /*012c*/ 	.word	0x00000010
        /*0130*/ 	.short	0x0100
        /*0132*/ 	.byte	0x05
	.zero		1


	//   ....[5]....
        /*0134*/ 	.word	0x00000600
        /*0138*/ 	.word	0x000000ff
        /*013c*/ 	.word	0x00000028
        /*0140*/ 	.short	0x0100
        /*0142*/ 	.byte	0x05
	.zero		1


	//   ....[6]....
        /*0144*/ 	.word	0x00000730
        /*0148*/ 	.word	0x000000ff
        /*014c*/ 	.word	0x00000030
        /*0150*/ 	.short	0x0100
        /*0152*/ 	.byte	0x06
	.zero		1


	//   ....[7]....
        /*0154*/ 	.word	0x00000740
        /*0158*/ 	.word	0x000000ff
        /*015c*/ 	.word	0x00000038
        /*0160*/ 	.short	0x0100
        /*0162*/ 	.byte	0x06
	.zero		1


	//   ....[8]....
        /*0164*/ 	.word	0x00000830
        /*0168*/ 	.word	0x000000ff
        /*016c*/ 	.word	0x00000040
        /*0170*/ 	.short	0x0100
        /*0172*/ 	.byte	0x05
	.zero		1


	//   ....[9]....
        /*0174*/ 	.word	0x00000840
        /*0178*/ 	.word	0x000000ff
        /*017c*/ 	.word	0x00000048
        /*0180*/ 	.short	0x0100
        /*0182*/ 	.byte	0x05
	.zero		1


	//   ....[10]....
        /*0184*/ 	.word	0x00000980
        /*0188*/ 	.word	0x000000ff
        /*018c*/ 	.word	0x00000050
        /*0190*/ 	.short	0x0100
        /*0192*/ 	.byte	0x05
	.zero		1


	//   ....[11]....
        /*0194*/ 	.word	0x00000990
        /*0198*/ 	.word	0x000000ff
        /*019c*/ 	.word	0x00000060
        /*01a0*/ 	.short	0x0100
        /*01a2*/ 	.byte	0x05
	.zero		1


	//   ....[12]....
        /*01a4*/ 	.word	0x000009a0
        /*01a8*/ 	.word	0x000000ff
        /*01ac*/ 	.word	0x00000058
        /*01b0*/ 	.short	0x0100
        /*01b2*/ 	.byte	0x05
	.zero		1


	//   ....[13]....
        /*01b4*/ 	.word	0x000009b0
        /*01b8*/ 	.word	0x000000ff
        /*01bc*/ 	.word	0x00000068
        /*01c0*/ 	.short	0x0100
        /*01c2*/ 	.byte	0x05
	.zero		1


	//   ....[14]....
        /*01c4*/ 	.word	0x00000ae0
        /*01c8*/ 	.word	0x000000ff
        /*01cc*/ 	.word	0x00000070
        /*01d0*/ 	.short	0x0100
        /*01d2*/ 	.byte	0x06
	.zero		1


	//   ....[15]....
        /*01d4*/ 	.word	0x00000af0
        /*01d8*/ 	.word	0x000000ff
        /*01dc*/ 	.word	0x00000090
        /*01e0*/ 	.short	0x0100
        /*01e2*/ 	.byte	0x06
	.zero		1


	//   ....[16]....
        /*01e4*/ 	.word	0x00000b00
        /*01e8*/ 	.word	0x000000ff
        /*01ec*/ 	.word	0x00000078
        /*01f0*/ 	.short	0x0100
        /*01f2*/ 	.byte	0x06
	.zero		1


	//   ....[17]....
        /*01f4*/ 	.word	0x00000b10
        /*01f8*/ 	.word	0x000000ff
        /*01fc*/ 	.word	0x00000098
        /*0200*/ 	.short	0x0100
        /*0202*/ 	.byte	0x06
	.zero		1


	//   ....[18]....
        /*0204*/ 	.word	0x00000b20
        /*0208*/ 	.word	0x000000ff
        /*020c*/ 	.word	0x00000080
        /*0210*/ 	.short	0x0100
        /*0212*/ 	.byte	0x06
	.zero		1


	//   ....[19]....
        /*0214*/ 	.word	0x00000b30
        /*0218*/ 	.word	0x000000ff
        /*021c*/ 	.word	0x000000a0
        /*0220*/ 	.short	0x0100
        /*0222*/ 	.byte	0x06
	.zero		1


	//   ....[20]....
        /*0224*/ 	.word	0x00000b40
        /*0228*/ 	.word	0x000000ff
        /*022c*/ 	.word	0x00000088
        /*0230*/ 	.short	0x0100
        /*0232*/ 	.byte	0x06
	.zero		1


	//   ....[21]....
        /*0234*/ 	.word	0x00000b50
        /*0238*/ 	.word	0x000000ff
        /*023c*/ 	.word	0x000000a8
        /*0240*/ 	.short	0x0100
        /*0242*/ 	.byte	0x06
	.zero		1


	//   ....[22]....
        /*0244*/ 	.word	0x00000c40
        /*0248*/ 	.word	0x000000ff
        /*024c*/ 	.word	0x000000b0
        /*0250*/ 	.short	0x0100
        /*0252*/ 	.byte	0x05
	.zero		1


	//   ....[23]....
        /*0254*/ 	.word	0x00000c50
        /*0258*/ 	.word	0x000000ff
        /*025c*/ 	.word	0x000000c0
        /*0260*/ 	.short	0x0100
        /*0262*/ 	.byte	0x05
	.zero		1


	//   ....[24]....
        /*0264*/ 	.word	0x00000c60
        /*0268*/ 	.word	0x000000ff
        /*026c*/ 	.word	0x000000b8
        /*0270*/ 	.short	0x0100
        /*0272*/ 	.byte	0x05
	.zero		1


	//   ....[25]....
        /*0274*/ 	.word	0x00000c70
        /*0278*/ 	.word	0x000000ff
        /*027c*/ 	.word	0x000000c8
        /*0280*/ 	.short	0x0100
        /*0282*/ 	.byte	0x05
	.zero		1


	//   ....[26]....
        /*0284*/ 	.word	0x00001540
        /*0288*/ 	.word	0x00000003
        /*028c*/ 	.word	0x000000c0
        /*0290*/ 	.short	0x010a
        /*0292*/ 	.byte	0xff
	.zero		1


	//   ....[27]....
        /*0294*/ 	.word	0x00001570
        /*0298*/ 	.word	0x00000003
        /*029c*/ 	.word	0x000000b0
        /*02a0*/ 	.short	0x0101
        /*02a2*/ 	.byte	0xff
	.zero		1


	//   ....[28]....
        /*02a4*/ 	.word	0x00001640
        /*02a8*/ 	.word	0x000000ff
        /*02ac*/ 	.word	0x00000018
        /*02b0*/ 	.short	0x010a
        /*02b2*/ 	.byte	0x08
	.zero		1


	//   ....[29]....
        /*02b4*/ 	.word	0x000016e0
        /*02b8*/ 	.word	0x000000ff
        /*02bc*/ 	.word	0x00000018
        /*02c0*/ 	.short	0x010a
        /*02c2*/ 	.byte	0x21
	.zero		1


	//   ....[30]....
        /*02c4*/ 	.word	0x00001840
        /*02c8*/ 	.word	0x000000ff
        /*02cc*/ 	.word	0x00000018
        /*02d0*/ 	.short	0x010a
        /*02d2*/ 	.byte	0x08
	.zero		1


	//   ....[31]....
        /*02d4*/ 	.word	0x00001930
        /*02d8*/ 	.word	0x000000ff
        /*02dc*/ 	.word	0x00000048
        /*02e0*/ 	.short	0x0101
        /*02e2*/ 	.byte	0x04
	.zero		1


	//   ....[32]....
        /*02e4*/ 	.word	0x00001950
        /*02e8*/ 	.word	0x000000ff
        /*02ec*/ 	.word	0x00000018
        /*02f0*/ 	.short	0x010a
        /*02f2*/ 	.byte	0x08
	.zero		1


	//   ....[33]....
        /*02f4*/ 	.word	0x000019d0
        /*02f8*/ 	.word	0x000000ff
        /*02fc*/ 	.word	0x00000018
        /*0300*/ 	.short	0x010a
        /*0302*/ 	.byte	0x11
	.zero		1


	//   ....[34]....
        /*0304*/ 	.word	0x00001b30
        /*0308*/ 	.word	0x000000ff
        /*030c*/ 	.word	0x00000018
        /*0310*/ 	.short	0x010a
        /*0312*/ 	.byte	0x08
	.zero		1


	//   ....[35]....
        /*0314*/ 	.word	0x00001c50
        /*0318*/ 	.word	0x00000002
        /*031c*/ 	.word	0x00000050
        /*0320*/ 	.short	0x010a
        /*0322*/ 	.byte	0xff
	.zero		1


	//   ....[36]....
        /*0324*/ 	.word	0x00001d10
        /*0328*/ 	.word	0x00000002
        /*032c*/ 	.word	0x00000000
        /*0330*/ 	.short	0x0101
        /*0332*/ 	.byte	0xff
	.zero		1


	//   ....[37]....
        /*0334*/ 	.word	0x00002270
        /*0338*/ 	.word	0x000000ff
        /*033c*/ 	.word	0x00000000
        /*0340*/ 	.short	0x010a
        /*0342*/ 	.byte	0x05
	.zero		1


	//   ....[38]....
        /*0344*/ 	.word	0x00002300
        /*0348*/ 	.word	0x000000ff
        /*034c*/ 	.word	0x00000000
        /*0350*/ 	.short	0x010a
        /*0352*/ 	.byte	0x05
	.zero		1


	//   ....[39]....
        /*0354*/ 	.word	0x000023a0
        /*0358*/ 	.word	0x00000000
        /*035c*/ 	.word	0x00000000
        /*0360*/ 	.short	0x010a
        /*0362*/ 	.byte	0xff
	.zero		1


	//   ....[40]....
        /*0364*/ 	.word	0x000024c0
        /*0368*/ 	.word	0x00000000
        /*036c*/ 	.word	0x000000b0
        /*0370*/ 	.short	0x010a
        /*0372*/ 	.byte	0xff
	.zero		1


	//   ....[41]....
        /*0374*/ 	.word	0x00002520
        /*0378*/ 	.word	0x00000004
        /*037c*/ 	.word	0x00000000
        /*0380*/ 	.short	0x0101
        /*0382*/ 	.byte	0xff
	.zero		1


	//   ....[42]....
        /*0384*/ 	.word	0x00002540
        /*0388*/ 	.word	0x000000ff
        /*038c*/ 	.word	0x00000060
        /*0390*/ 	.short	0x010a
        /*0392*/ 	.byte	0x05
	.zero		1


	//   ....[43]....
        /*0394*/ 	.word	0x00002660
        /*0398*/ 	.word	0x00000000
        /*039c*/ 	.word	0x00000050
        /*03a0*/ 	.short	0x010a
        /*03a2*/ 	.byte	0xff
	.zero		1


	//   ....[44]....
        /*03a4*/ 	.word	0x00002770
        /*03a8*/ 	.word	0x00000000
        /*03ac*/ 	.word	0x00000000
        /*03b0*/ 	.short	0x0101
        /*03b2*/ 	.byte	0xff
	.zero		1


	//   ....[45]....
        /*03b4*/ 	.word	0x00002800
        /*03b8*/ 	.word	0x000000ff
        /*03bc*/ 	.word	0x00000060
        /*03c0*/ 	.short	0x0106
        /*03c2*/ 	.byte	0x05
	.zero		1


	//   ....[46]....
        /*03c4*/ 	.word	0x00002820
        /*03c8*/ 	.word	0x000000ff
        /*03cc*/ 	.word	0x00000060
        /*03d0*/ 	.short	0x010a
        /*03d2*/ 	.byte	0x05
	.zero		1


	//   ....[47]....
        /*03d4*/ 	.word	0x000028b0
        /*03d8*/ 	.word	0x000000ff
        /*03dc*/ 	.word	0x00000060
        /*03e0*/ 	.short	0x0106
        /*03e2*/ 	.byte	0x04
	.zero		1


	//   ....[48]....
        /*03e4*/ 	.word	0x000028f0
        /*03e8*/ 	.word	0x00000000
        /*03ec*/ 	.word	0x00000060
        /*03f0*/ 	.short	0x010a
        /*03f2*/ 	.byte	0xff
	.zero		1


	//   ....[49]....
        /*03f4*/ 	.word	0x00002df0
        /*03f8*/ 	.word	0x00000000
        /*03fc*/ 	.word	0x00000050
        /*0400*/ 	.short	0x010a
        /*0402*/ 	.byte	0xff
	.zero		1


	//   ....[50]....
        /*0404*/ 	.word	0x00002ef0
        /*0408*/ 	.word	0x00000003
        /*040c*/ 	.word	0x00000000
        /*0410*/ 	.short	0x0101
        /*0412*/ 	.byte	0xff
	.zero		1


	//   ....[51]....
        /*0414*/ 	.word	0x00002f00
        /*0418*/ 	.word	0x000000ff
        /*041c*/ 	.word	0x00000000
        /*0420*/ 	.short	0x010a
        /*0422*/ 	.byte	0x04
	.zero		1


	//   ....[52]....
        /*0424*/ 	.word	0x00002f80
        /*0428*/ 	.word	0x000000ff
        /*042c*/ 	.word	0x00000090
        /*0430*/ 	.short	0x010a
        /*0432*/ 	.byte	0x08
	.zero		1


	//   ....[53]....
        /*0434*/ 	.word	0x00003060
        /*0438*/ 	.word	0x000000ff
        /*043c*/ 	.word	0x00000000
        /*0440*/ 	.short	0x010a
        /*0442*/ 	.byte	0x07
	.zero		1


	//   ....[54]....
        /*0444*/ 	.word	0x000031a0
        /*0448*/ 	.word	0x000000ff
        /*044c*/ 	.word	0x00000000
        /*0450*/ 	.short	0x010a
        /*0452*/ 	.byte	0x04
	.zero		1


	//   ....[55]....
        /*0454*/ 	.word	0x00003390
        /*0458*/ 	.word	0x000000ff
        /*045c*/ 	.word	0x00000000
        /*0460*/ 	.short	0x010a
        /*0462*/ 	.byte	0x05
	.zero		1


	//   ....[56]....
        /*0464*/ 	.word	0x00003420
        /*0468*/ 	.word	0x000000ff
        /*046c*/ 	.word	0x00000000
        /*0470*/ 	.short	0x010a
        /*0472*/ 	.byte	0x05
	.zero		1


	//   ....[57]....
        /*0474*/ 	.word	0x000034b0
        /*0478*/ 	.word	0x000000ff
        /*047c*/ 	.word	0x00000000
        /*0480*/ 	.short	0x010a
        /*0482*/ 	.byte	0x05
	.zero		1


	//   ....[58]....
        /*0484*/ 	.word	0x00003540
        /*0488*/ 	.word	0x000000ff
        /*048c*/ 	.word	0x00000000
        /*0490*/ 	.short	0x010a
        /*0492*/ 	.byte	0x07
	.zero		1


	//   ....[59]....
        /*0494*/ 	.word	0x00003980
        /*0498*/ 	.word	0x00000000
        /*049c*/ 	.word	0x00000050
        /*04a0*/ 	.short	0x010a
        /*04a2*/ 	.byte	0xff
	.zero		1


	//   ....[60]....
        /*04a4*/ 	.word	0x00003a70
        /*04a8*/ 	.word	0x00000000
        /*04ac*/ 	.word	0x00000000
        /*04b0*/ 	.short	0x0101
        /*04b2*/ 	.byte	0xff
	.zero		1


	//   ....[61]....
        /*04b4*/ 	.word	0x00003d90
        /*04b8*/ 	.word	0x000000ff
        /*04bc*/ 	.word	0x00000048
        /*04c0*/ 	.short	0x010a
        /*04c2*/ 	.byte	0x06
	.zero		1


	//   ....[62]....
        /*04c4*/ 	.word	0x00003f10
        /*04c8*/ 	.word	0x000000ff
        /*04cc*/ 	.word	0x00000038
        /*04d0*/ 	.short	0x010a
        /*04d2*/ 	.byte	0x06
	.zero		1


	//   ....[63]....
        /*04d4*/ 	.word	0x00004240
        /*04d8*/ 	.word	0x000000ff
        /*04dc*/ 	.word	0x00000030
        /*04e0*/ 	.short	0x010b
        /*04e2*/ 	.byte	0x06
	.zero		1


	//   ....[64]....
        /*04e4*/ 	.word	0x00004260
        /*04e8*/ 	.word	0x000000ff
        /*04ec*/ 	.word	0x00000000
        /*04f0*/ 	.short	0x0101
        /*04f2*/ 	.byte	0x25
	.zero		1


	//   ....[65]....
        /*04f4*/ 	.word	0x000042a0
        /*04f8*/ 	.word	0x00000000
        /*04fc*/ 	.word	0x00000038
        /*0500*/ 	.short	0x010a
        /*0502*/ 	.byte	0xff
	.zero		1


	//   ....[66]....
        /*0504*/ 	.word	0x00004600
        /*0508*/ 	.word	0x00000000
        /*050c*/ 	.word	0x00000050
        /*0510*/ 	.short	0x010a
        /*0512*/ 	.byte	0xff
	.zero		1


	//   ....[67]....
        /*0514*/ 	.word	0x00004710
        /*0518*/ 	.word	0x00000000
        /*051c*/ 	.word	0x00000000
        /*0520*/ 	.short	0x0101
        /*0522*/ 	.byte	0xff
	.zero		1


	//   ....[68]....
        /*0524*/ 	.word	0x000050c0
        /*0528*/ 	.word	0x000000ff
        /*052c*/ 	.word	0x00000030
        /*0530*/ 	.short	0x010a
        /*0532*/ 	.byte	0x2b
	.zero		1


	//   ....[69]....
        /*0534*/ 	.word	0x000050e0
        /*0538*/ 	.word	0x0000005c
        /*053c*/ 	.word	0x00000070
        /*0540*/ 	.short	0x010a
        /*0542*/ 	.byte	0xff
	.zero		1


	//   ....[70]....
        /*0544*/ 	.word	0x00005230
        /*0548*/ 	.word	0x000000ff
        /*054c*/ 	.word	0x00000030
        /*0550*/ 	.short	0x010a
        /*0552*/ 	.byte	0x2b
	.zero		1


	//   ....[71]....
        /*0554*/ 	.word	0x00005310
        /*0558*/ 	.word	0x000000ff
        /*055c*/ 	.word	0x00000000
        /*0560*/ 	.short	0x0101
        /*0562*/ 	.byte	0x04
	.zero		1


	//   ....[72]....
        /*0564*/ 	.word	0x00005370
        /*0568*/ 	.word	0x0000005c
        /*056c*/ 	.word	0x00000070
        /*0570*/ 	.short	0x010a
        /*0572*/ 	.byte	0xff
	.zero		1


	//   ....[73]....
        /*0574*/ 	.word	0x00005740
        /*0578*/ 	.word	0x000000ff
        /*057c*/ 	.word	0x00000000
        /*0580*/ 	.short	0x0101
        /*0582*/ 	.byte	0x05
	.zero		1


	//   ....[74]....
        /*0584*/ 	.word	0x00005fd0
        /*0588*/ 	.word	0x00000003
        /*058c*/ 	.word	0x000000c0
        /*0590*/ 	.short	0x010a
        /*0592*/ 	.byte	0xff
	.zero		1


	//   ....[75]....
        /*0594*/ 	.word	0x00006030
        /*0598*/ 	.word	0x00000002
        /*059c*/ 	.word	0x00000018
        /*05a0*/ 	.short	0x010a
        /*05a2*/ 	.byte	0xff
	.zero		1


	//   ....[76]....
        /*05a4*/ 	.word	0x00006090
        /*05a8*/ 	.word	0x00000002
        /*05ac*/ 	.word	0x00000018
        /*05b0*/ 	.short	0x010a
        /*05b2*/ 	.byte	0xff
	.zero		1


	//   ....[77]....
        /*05b4*/ 	.word	0x000060e0
        /*05b8*/ 	.word	0x00000002
        /*05bc*/ 	.word	0x00000050
        /*05c0*/ 	.short	0x010a
        /*05c2*/ 	.byte	0xff
	.zero		1


	//   ....[78]....
        /*05c4*/ 	.word	0x00006140
        /*05c8*/ 	.word	0x00000000
        /*05cc*/ 	.word	0x00000000
        /*05d0*/ 	.short	0x010a
        /*05d2*/ 	.byte	0xff
	.zero		1


	//   ....[79]....
        /*05d4*/ 	.word	0x000061a0
        /*05d8*/ 	.word	0x00000000
        /*05dc*/ 	.word	0x00000000
        /*05e0*/ 	.short	0x010a
        /*05e2*/ 	.byte	0xff
	.zero		1


	//   ....[80]....
        /*05e4*/ 	.word	0x000061f0
        /*05e8*/ 	.word	0x00000000
        /*05ec*/ 	.word	0x000000b0
        /*05f0*/ 	.short	0x010a
        /*05f2*/ 	.byte	0xff
	.zero		1


	//   ....[81]....
        /*05f4*/ 	.word	0x00006250
        /*05f8*/ 	.word	0x00000000
        /*05fc*/ 	.word	0x00000060
        /*0600*/ 	.short	0x010a
        /*0602*/ 	.byte	0xff
	.zero		1


	//   ....[82]....
        /*0604*/ 	.word	0x000062a0
        /*0608*/ 	.word	0x00000000
        /*060c*/ 	.word	0x00000050
        /*0610*/ 	.short	0x010a
        /*0612*/ 	.byte	0xff
	.zero		1


	//   ....[83]....
        /*0614*/ 	.word	0x00006300
        /*0618*/ 	.word	0x00000000
        /*061c*/ 	.word	0x00000060
        /*0620*/ 	.short	0x010a
        /*0622*/ 	.byte	0xff
	.zero		1


	//   ....[84]....
        /*0624*/ 	.word	0x00006350
        /*0628*/ 	.word	0x00000000
        /*062c*/ 	.word	0x00000050
        /*0630*/ 	.short	0x010a
        /*0632*/ 	.byte	0xff
	.zero		1


	//   ....[85]....
        /*0634*/ 	.word	0x000063b0
        /*0638*/ 	.word	0x00000003
        /*063c*/ 	.word	0x00000090
        /*0640*/ 	.short	0x010a
        /*0642*/ 	.byte	0xff
	.zero		1


	//   ....[86]....
        /*0644*/ 	.word	0x00006410
        /*0648*/ 	.word	0x00000000
        /*064c*/ 	.word	0x00000000
        /*0650*/ 	.short	0x010a
        /*0652*/ 	.byte	0xff
	.zero		1


	//   ....[87]....
        /*0654*/ 	.word	0x00006470
        /*0658*/ 	.word	0x00000000
        /*065c*/ 	.word	0x00000000
        /*0660*/ 	.short	0x010a
        /*0662*/ 	.byte	0xff
	.zero		1


	//   ....[88]....
        /*0664*/ 	.word	0x000064d0
        /*0668*/ 	.word	0x00000000
        /*066c*/ 	.word	0x00000000
        /*0670*/ 	.short	0x010a
        /*0672*/ 	.byte	0xff
	.zero		1


	//   ....[89]....
        /*0674*/ 	.word	0x00006530
        /*0678*/ 	.word	0x00000000
        /*067c*/ 	.word	0x00000000
        /*0680*/ 	.short	0x010a
        /*0682*/ 	.byte	0xff
	.zero		1


	//   ....[90]....
        /*0684*/ 	.word	0x00006590
        /*0688*/ 	.word	0x00000000
        /*068c*/ 	.word	0x00000000
        /*0690*/ 	.short	0x010a
        /*0692*/ 	.byte	0xff
	.zero		1


	//   ....[91]....
        /*0694*/ 	.word	0x000065e0
        /*0698*/ 	.word	0x00000000
        /*069c*/ 	.word	0x00000050
        /*06a0*/ 	.short	0x010a
        /*06a2*/ 	.byte	0xff
	.zero		1


	//   ....[92]....
        /*06a4*/ 	.word	0x00006640
        /*06a8*/ 	.word	0x00000000
        /*06ac*/ 	.word	0x00000048
        /*06b0*/ 	.short	0x010a
        /*06b2*/ 	.byte	0xff
	.zero		1


	//   ....[93]....
        /*06b4*/ 	.word	0x000066a0
        /*06b8*/ 	.word	0x00000003
        /*06bc*/ 	.word	0x00000038
        /*06c0*/ 	.short	0x010a
        /*06c2*/ 	.byte	0xff
	.zero		1


	//   ....[94]....
        /*06c4*/ 	.word	0x000066f0
        /*06c8*/ 	.word	0x00000000
        /*06cc*/ 	.word	0x00000050
        /*06d0*/ 	.short	0x010a
        /*06d2*/ 	.byte	0xff
	.zero		1


	//   ....[95]....
        /*06d4*/ 	.word	0x00006750
        /*06d8*/ 	.word	0x00000000
        /*06dc*/ 	.word	0x00000030
        /*06e0*/ 	.short	0x010a
        /*06e2*/ 	.byte	0xff
	.zero		1


	//   ....[96]....
        /*06e4*/ 	.word	0x000067a0
        /*06e8*/ 	.word	0x0000005c
        /*06ec*/ 	.word	0x00000070
        /*06f0*/ 	.short	0x010a
        /*06f2*/ 	.byte	0xff
	.zero		1


	//----- nvinfo : EIATTR_NUM_MBARRIERS
	.align		4
.L_47:
        /*06f4*/ 	.byte	0x03, 0x38
        /*06f6*/ 	.short	0x001a


	//----- nvinfo : EIATTR_EXIT_INSTR_OFFSETS
	.align		4
        /*06f8*/ 	.byte	0x04, 0x1c
        /*06fa*/ 	.short	(.L_49 - .L_48)


	//   ....[0]....
.L_48:
        /*06fc*/ 	.word	0x000023d0


	//   ....[1]....
        /*0700*/ 	.word	0x000028c0


	//   ....[2]....
        /*0704*/ 	.word	0x00002920


	//   ....[3]....
        /*0708*/ 	.word	0x000037a0


	//   ....[4]....
        /*070c*/ 	.word	0x000042d0


	//   ....[5]....
        /*0710*/ 	.word	0x00004310


	//   ....[6]....
        /*0714*/ 	.word	0x00005fc0


	//----- nvinfo : EIATTR_MAX_THREADS
	.align		4
.L_49:
        /*0718*/ 	.byte	0x04, 0x05
        /*071a*/ 	.short	(.L_51 - .L_50)
.L_50:
        /*071c*/ 	.word	0x00000100
        /*0720*/ 	.word	0x00000001
        /*0724*/ 	.word	0x00000001


	//----- nvinfo : EIATTR_CRS_STACK_SIZE
	.align		4
.L_51:
        /*0728*/ 	.byte	0x04, 0x1e
        /*072a*/ 	.short	(.L_53 - .L_52)
.L_52:
        /*072c*/ 	.word	0x00000000


	//----- nvinfo : EIATTR_CBANK_PARAM_SIZE
	.align		4
.L_53:
        /*0730*/ 	.byte	0x03, 0x19
        /*0732*/ 	.short	0x0800


	//----- nvinfo : EIATTR_PARAM_CBANK
	.align		4
        /*0734*/ 	.byte	0x04, 0x0a
        /*0736*/ 	.short	(.L_55 - .L_54)
	.align		4
.L_54:
        /*0738*/ 	.word	index@(.nv.constant0._ZN7cutlass13device_kernelINS_4gemm6kernel13GemmUniversalIN4cute5tupleIJiiiiEEENS1_10collective13CollectiveMmaINS1_35MainloopSm100TmaUmmaWarpSpecializedILi3ELi2ELi4ENS5_IJNS4_1CILi1EEESB_SB_EEEEENS5_IJNSA_ILi64EEESE_SE_EEENS_12float_e5m2_tENS5_IJlSB_lEEESG_SH_NS4_8TiledMMAINS4_8MMA_AtomIJNS4_10MMA_TraitsINS4_19SM100_MMA_F8F6F4_SSEJSG_SG_fSE_SE_NS4_17integral_constantINS4_4UMMA5MajorELSO_0EEESP_NSM_INSN_7ScaleInELSQ_0EEESR_EEEEEENS4_6LayoutISC_NS5_IJNSA_ILi0EEESV_SV_EEEEENS5_IJNS4_10UnderscoreESY_SY_EEEEENS4_13SM90_TMA_LOADENS4_14ComposedLayoutINS4_7SwizzleILi2ELi4ELi3EEENS4_18smem_ptr_flag_bitsILi8EEENSU_INS5_IJNSA_ILi8EEESE_EEENS5_IJSE_SB_EEEEEEEvNS4_8identityES11_S1B_vS1C_EENS_8epilogue10collective18CollectiveEpilogueINS1E_23Sm100TmaWarpSpecializedILi1ELi1ELi32ELb0ELb0EEEJSF_NS5_IJNSU_ISE_SB_EES1J_EEESG_SH_SG_SH_NS1E_6fusion15FusionCallbacksIS1I_NS1L_17LinearCombinationISG_fSG_fLNS_15FloatRoundStyleE2EEESF_S1K_JEEENS4_5SM1004TMEM4LOAD26SM100_TMEM_LOAD_16dp32b32xES11_S1B_NS4_39AutoVectorizingCopyWithAssumedAlignmentILi128EEENS4_14SM90_TMA_STOREES1B_S1W_S1W_EEEvvEEEEvNT_6ParamsE)
        /*073c*/ 	.short	0x0380
        /*073e*/ 	.short	0x0800


	//----- nvinfo : EIATTR_SW_WAR
	.align		4
.L_55:
        /*0740*/ 	.byte	0x04, 0x36
        /*0742*/ 	.short	(.L_57 - .L_56)
.L_56:
        /*0744*/ 	.word	0x00000008
.L_57:


//--------------------- .nv.callgraph             --------------------------
	.section	.nv.callgraph,"",@"SHT_CUDA_CALLGRAPH"
	.align	4
	.sectionentsize	8
	.align		4
        /*0000*/ 	.word	0x00000000
	.align		4
        /*0004*/ 	.word	0xffffffff
	.align		4
        /*0008*/ 	.word	index@(_ZN7cutlass13device_kernelINS_4gemm6kernel13GemmUniversalIN4cute5tupleIJiiiiEEENS1_10collective13CollectiveMmaINS1_35MainloopSm100TmaUmmaWarpSpecializedILi3ELi2ELi4ENS5_IJNS4_1CILi1EEESB_SB_EEEEENS5_IJNSA_ILi64EEESE_SE_EEENS_12float_e5m2_tENS5_IJlSB_lEEESG_SH_NS4_8TiledMMAINS4_8MMA_AtomIJNS4_10MMA_TraitsINS4_19SM100_MMA_F8F6F4_SSEJSG_SG_fSE_SE_NS4_17integral_constantINS4_4UMMA5MajorELSO_0EEESP_NSM_INSN_7ScaleInELSQ_0EEESR_EEEEEENS4_6LayoutISC_NS5_IJNSA_ILi0EEESV_SV_EEEEENS5_IJNS4_10UnderscoreESY_SY_EEEEENS4_13SM90_TMA_LOADENS4_14ComposedLayoutINS4_7SwizzleILi2ELi4ELi3EEENS4_18smem_ptr_flag_bitsILi8EEENSU_INS5_IJNSA_ILi8EEESE_EEENS5_IJSE_SB_EEEEEEEvNS4_8identityES11_S1B_vS1C_EENS_8epilogue10collective18CollectiveEpilogueINS1E_23Sm100TmaWarpSpecializedILi1ELi1ELi32ELb0ELb0EEEJSF_NS5_IJNSU_ISE_SB_EES1J_EEESG_SH_SG_SH_NS1E_6fusion15FusionCallbacksIS1I_NS1L_17LinearCombinationISG_fSG_fLNS_15FloatRoundStyleE2EEESF_S1K_JEEENS4_5SM1004TMEM4LOAD26SM100_TMEM_LOAD_16dp32b32xES11_S1B_NS4_39AutoVectorizingCopyWithAssumedAlignmentILi128EEENS4_14SM90_TMA_STOREES1B_S1W_S1W_EEEvvEEEEvNT_6ParamsE)
	.align		4
        /*000c*/ 	.word	index@(__assertfail)
	.align		4
        /*0010*/ 	.word	0x00000000
	.align		4
        /*0014*/ 	.word	0xfffffffe
	.align		4
        /*0018*/ 	.word	0x00000000
	.align		4
        /*001c*/ 	.word	0xfffffffd
	.align		4
        /*0020*/ 	.word	0x00000000
	.align		4
        /*0024*/ 	.word	0xfffffffc


//--------------------- .nv.constant4             --------------------------
	.section	.nv.constant4,"a",@progbits
	.align	8
	.align		8
.nv.constant4:
        /*0000*/ 	.dword	__assertfail
	.align		8
        /*0008*/ 	.dword	__unnamed_1
	.align		8
        /*0010*/ 	.dword	__unnamed_2
	.align		8
        /*0018*/ 	.dword	_ZN40_INTERNAL_33722ae5_4_k_cu_d04d3e4e_190894cuda3std3__45__cpo5beginE
	.align		8
        /*0020*/ 	.dword	_ZN40_INTERNAL_33722ae5_4_k_cu_d04d3e4e_190894cuda3std3__45__cpo3endE
	.align		8
        /*0028*/ 	.dword	_ZN40_INTERNAL_33722ae5_4_k_cu_d04d3e4e_190894cuda3std3__45__cpo6cbeginE
	.align		8
        /*0030*/ 	.dword	_ZN40_INTERNAL_33722ae5_4_k_cu_d04d3e4e_190894cuda3std3__45__cpo4cendE
	.align		8
        /*0038*/ 	.dword	_ZN40_INTERNAL_33722ae5_4_k_cu_d04d3e4e_190894cuda3std3__442_GLOBAL__N__33722ae5_4_k_cu_d04d3e4e_190896ignoreE
	.align		8
        /*0040*/ 	.dword	_ZN40_INTERNAL_33722ae5_4_k_cu_d04d3e4e_190894cuda3std3__419piecewise_constructE
	.align		8
        /*0048*/ 	.dword	_ZN40_INTERNAL_33722ae5_4_k_cu_d04d3e4e_190894cuda3std3__48in_placeE
	.align		8
        /*0050*/ 	.dword	_ZN40_INTERNAL_33722ae5_4_k_cu_d04d3e4e_190894cuda3std6ranges3__45__cpo4swapE
	.align		8
        /*0058*/ 	.dword	_ZN40_INTERNAL_33722ae5_4_k_cu_d04d3e4e_190894cuda3std6ranges3__45__cpo9iter_moveE
	.align		8
        /*0060*/ 	.dword	_ZN40_INTERNAL_33722ae5_4_k_cu_d04d3e4e_190894cute7productE
	.align		8
        /*0068*/ 	.dword	_ZN40_INTERNAL_33722ae5_4_k_cu_d04d3e4e_190894cute1_E
	.align		8
        /*0070*/ 	.dword	$str$25
	.align		8
        /*0078*/ 	.dword	$str$26
	.align		8
        /*0080*/ 	.dword	$str$27
	.align		8
        /*0088*/ 	.dword	$str$28


//--------------------- .text._ZN7cutlass13device_kernelINS_4gemm6kernel13GemmUniversalIN4cute5tupleIJiiiiEEENS1_10collective13CollectiveMmaINS1_35MainloopSm100TmaUmmaWarpSpecializedILi3ELi2ELi4ENS5_IJNS4_1CILi1EEESB_SB_EEEEENS5_IJNSA_ILi64EEESE_SE_EEENS_12float_e5m2_tENS5_IJlSB_lEEESG_SH_NS4_8TiledMMAINS4_8MMA_AtomIJNS4_10MMA_TraitsINS4_19SM100_MMA_F8F6F4_SSEJSG_SG_fSE_SE_NS4_17integral_constantINS4_4UMMA5MajorELSO_0EEESP_NSM_INSN_7ScaleInELSQ_0EEESR_EEEEEENS4_6LayoutISC_NS5_IJNSA_ILi0EEESV_SV_EEEEENS5_IJNS4_10UnderscoreESY_SY_EEEEENS4_13SM90_TMA_LOADENS4_14ComposedLayoutINS4_7SwizzleILi2ELi4ELi3EEENS4_18smem_ptr_flag_bitsILi8EEENSU_INS5_IJNSA_ILi8EEESE_EEENS5_IJSE_SB_EEEEEEEvNS4_8identityES11_S1B_vS1C_EENS_8epilogue10collective18CollectiveEpilogueINS1E_23Sm100TmaWarpSpecializedILi1ELi1ELi32ELb0ELb0EEEJSF_NS5_IJNSU_ISE_SB_EES1J_EEESG_SH_SG_SH_NS1E_6fusion15FusionCallbacksIS1I_NS1L_17LinearCombinationISG_fSG_fLNS_15FloatRoundStyleE2EEESF_S1K_JEEENS4_5SM1004TMEM4LOAD26SM100_TMEM_LOAD_16dp32b32xES11_S1B_NS4_39AutoVectorizingCopyWithAssumedAlignmentILi128EEENS4_14SM90_TMA_STOREES1B_S1W_S1W_EEEvvEEEEvNT_6ParamsE --------------------------
	.section	.text._ZN7cutlass13device_kernelINS_4gemm6kernel13GemmUniversalIN4cute5tupleIJiiiiEEENS1_10collective13CollectiveMmaINS1_35MainloopSm100TmaUmmaWarpSpecializedILi3ELi2ELi4ENS5_IJNS4_1CILi1EEESB_SB_EEEEENS5_IJNSA_ILi64EEESE_SE_EEENS_12float_e5m2_tENS5_IJlSB_lEEESG_SH_NS4_8TiledMMAINS4_8MMA_AtomIJNS4_10MMA_TraitsINS4_19SM100_MMA_F8F6F4_SSEJSG_SG_fSE_SE_NS4_17integral_constantINS4_4UMMA5MajorELSO_0EEESP_NSM_INSN_7ScaleInELSQ_0EEESR_EEEEEENS4_6LayoutISC_NS5_IJNSA_ILi0EEESV_SV_EEEEENS5_IJNS4_10UnderscoreESY_SY_EEEEENS4_13SM90_TMA_LOADENS4_14ComposedLayoutINS4_7SwizzleILi2ELi4ELi3EEENS4_18smem_ptr_flag_bitsILi8EEENSU_INS5_IJNSA_ILi8EEESE_EEENS5_IJSE_SB_EEEEEEEvNS4_8identityES11_S1B_vS1C_EENS_8epilogue10collective18CollectiveEpilogueINS1E_23Sm100TmaWarpSpecializedILi1ELi1ELi32ELb0ELb0EEEJSF_NS5_IJNSU_ISE_SB_EES1J_EEESG_SH_SG_SH_NS1E_6fusion15FusionCallbacksIS1I_NS1L_17LinearCombinationISG_fSG_fLNS_15FloatRoundStyleE2EEESF_S1K_JEEENS4_5SM1004TMEM4LOAD26SM100_TMEM_LOAD_16dp32b32xES11_S1B_NS4_39AutoVectorizingCopyWithAssumedAlignmentILi128EEENS4_14SM90_TMA_STOREES1B_S1W_S1W_EEEvvEEEEvNT_6ParamsE,"ax",@progbits
	.align	128
.text._ZN7cutlass13device_kernelINS_4gemm6kernel13GemmUniversalIN4cute5tupleIJiiiiEEENS1_10collective13CollectiveMmaINS1_35MainloopSm100TmaUmmaWarpSpecializedILi3ELi2ELi4ENS5_IJNS4_1CILi1EEESB_SB_EEEEENS5_IJNSA_ILi64EEESE_SE_EEENS_12float_e5m2_tENS5_IJlSB_lEEESG_SH_NS4_8TiledMMAINS4_8MMA_AtomIJNS4_10MMA_TraitsINS4_19SM100_MMA_F8F6F4_SSEJSG_SG_fSE_SE_NS4_17integral_constantINS4_4UMMA5MajorELSO_0EEESP_NSM_INSN_7ScaleInELSQ_0EEESR_EEEEEENS4_6LayoutISC_NS5_IJNSA_ILi0EEESV_SV_EEEEENS5_IJNS4_10UnderscoreESY_SY_EEEEENS4_13SM90_TMA_LOADENS4_14ComposedLayoutINS4_7SwizzleILi2ELi4ELi3EEENS4_18smem_ptr_flag_bitsILi8EEENSU_INS5_IJNSA_ILi8EEESE_EEENS5_IJSE_SB_EEEEEEEvNS4_8identityES11_S1B_vS1C_EENS_8epilogue10collective18CollectiveEpilogueINS1E_23Sm100TmaWarpSpecializedILi1ELi1ELi32ELb0ELb0EEEJSF_NS5_IJNSU_ISE_SB_EES1J_EEESG_SH_SG_SH_NS1E_6fusion15FusionCallbacksIS1I_NS1L_17LinearCombinationISG_fSG_fLNS_15FloatRoundStyleE2EEESF_S1K_JEEENS4_5SM1004TMEM4LOAD26SM100_TMEM_LOAD_16dp32b32xES11_S1B_NS4_39AutoVectorizingCopyWithAssumedAlignmentILi128EEENS4_14SM90_TMA_STOREES1B_S1W_S1W_EEEvvEEEEvNT_6ParamsE:
        .type           _ZN7cutlass13device_kernelINS_4gemm6kernel13GemmUniversalIN4cute5tupleIJiiiiEEENS1_10collective13CollectiveMmaINS1_35MainloopSm100TmaUmmaWarpSpecializedILi3ELi2ELi4ENS5_IJNS4_1CILi1EEESB_SB_EEEEENS5_IJNSA_ILi64EEESE_SE_EEENS_12float_e5m2_tENS5_IJlSB_lEEESG_SH_NS4_8TiledMMAINS4_8MMA_AtomIJNS4_10MMA_TraitsINS4_19SM100_MMA_F8F6F4_SSEJSG_SG_fSE_SE_NS4_17integral_constantINS4_4UMMA5MajorELSO_0EEESP_NSM_INSN_7ScaleInELSQ_0EEESR_EEEEEENS4_6LayoutISC_NS5_IJNSA_ILi0EEESV_SV_EEEEENS5_IJNS4_10UnderscoreESY_SY_EEEEENS4_13SM90_TMA_LOADENS4_14ComposedLayoutINS4_7SwizzleILi2ELi4ELi3EEENS4_18smem_ptr_flag_bitsILi8EEENSU_INS5_IJNSA_ILi8EEESE_EEENS5_IJSE_SB_EEEEEEEvNS4_8identityES11_S1B_vS1C_EENS_8epilogue10collective18CollectiveEpilogueINS1E_23Sm100TmaWarpSpecializedILi1ELi1ELi32ELb0ELb0EEEJSF_NS5_IJNSU_ISE_SB_EES1J_EEESG_SH_SG_SH_NS1E_6fusion15FusionCallbacksIS1I_NS1L_17LinearCombinationISG_fSG_fLNS_15FloatRoundStyleE2EEESF_S1K_JEEENS4_5SM1004TMEM4LOAD26SM100_TMEM_LOAD_16dp32b32xES11_S1B_NS4_39AutoVectorizingCopyWithAssumedAlignmentILi128EEENS4_14SM90_TMA_STOREES1B_S1W_S1W_EEEvvEEEEvNT_6ParamsE,@function
        .size           _ZN7cutlass13device_kernelINS_4gemm6kernel13GemmUniversalIN4cute5tupleIJiiiiEEENS1_10collective13CollectiveMmaINS1_35MainloopSm100TmaUmmaWarpSpecializedILi3ELi2ELi4ENS5_IJNS4_1CILi1EEESB_SB_EEEEENS5_IJNSA_ILi64EEESE_SE_EEENS_12float_e5m2_tENS5_IJlSB_lEEESG_SH_NS4_8TiledMMAINS4_8MMA_AtomIJNS4_10MMA_TraitsINS4_19SM100_MMA_F8F6F4_SSEJSG_SG_fSE_SE_NS4_17integral_constantINS4_4UMMA5MajorELSO_0EEESP_NSM_INSN_7ScaleInELSQ_0EEESR_EEEEEENS4_6LayoutISC_NS5_IJNSA_ILi0EEESV_SV_EEEEENS5_IJNS4_10UnderscoreESY_SY_EEEEENS4_13SM90_TMA_LOADENS4_14ComposedLayoutINS4_7SwizzleILi2ELi4ELi3EEENS4_18smem_ptr_flag_bitsILi8EEENSU_INS5_IJNSA_ILi8EEESE_EEENS5_IJSE_SB_EEEEEEEvNS4_8identityES11_S1B_vS1C_EENS_8epilogue10collective18CollectiveEpilogueINS1E_23Sm100TmaWarpSpecializedILi1ELi1ELi32ELb0ELb0EEEJSF_NS5_IJNSU_ISE_SB_EES1J_EEESG_SH_SG_SH_NS1E_6fusion15FusionCallbacksIS1I_NS1L_17LinearCombinationISG_fSG_fLNS_15FloatRoundStyleE2EEESF_S1K_JEEENS4_5SM1004TMEM4LOAD26SM100_TMEM_LOAD_16dp32b32xES11_S1B_NS4_39AutoVectorizingCopyWithAssumedAlignmentILi128EEENS4_14SM90_TMA_STOREES1B_S1W_S1W_EEEvvEEEEvNT_6ParamsE,(.L_x_125 - _ZN7cutlass13device_kernelINS_4gemm6kernel13GemmUniversalIN4cute5tupleIJiiiiEEENS1_10collective13CollectiveMmaINS1_35MainloopSm100TmaUmmaWarpSpecializedILi3ELi2ELi4ENS5_IJNS4_1CILi1EEESB_SB_EEEEENS5_IJNSA_ILi64EEESE_SE_EEENS_12float_e5m2_tENS5_IJlSB_lEEESG_SH_NS4_8TiledMMAINS4_8MMA_AtomIJNS4_10MMA_TraitsINS4_19SM100_MMA_F8F6F4_SSEJSG_SG_fSE_SE_NS4_17integral_constantINS4_4UMMA5MajorELSO_0EEESP_NSM_INSN_7ScaleInELSQ_0EEESR_EEEEEENS4_6LayoutISC_NS5_IJNSA_ILi0EEESV_SV_EEEEENS5_IJNS4_10UnderscoreESY_SY_EEEEENS4_13SM90_TMA_LOADENS4_14ComposedLayoutINS4_7SwizzleILi2ELi4ELi3EEENS4_18smem_ptr_flag_bitsILi8EEENSU_INS5_IJNSA_ILi8EEESE_EEENS5_IJSE_SB_EEEEEEEvNS4_8identityES11_S1B_vS1C_EENS_8epilogue10collective18CollectiveEpilogueINS1E_23Sm100TmaWarpSpecializedILi1ELi1ELi32ELb0ELb0EEEJSF_NS5_IJNSU_ISE_SB_EES1J_EEESG_SH_SG_SH_NS1E_6fusion15FusionCallbacksIS1I_NS1L_17LinearCombinationISG_fSG_fLNS_15FloatRoundStyleE2EEESF_S1K_JEEENS4_5SM1004TMEM4LOAD26SM100_TMEM_LOAD_16dp32b32xES11_S1B_NS4_39AutoVectorizingCopyWithAssumedAlignmentILi128EEENS4_14SM90_TMA_STOREES1B_S1W_S1W_EEEvvEEEEvNT_6ParamsE)
        .other          _ZN7cutlass13device_kernelINS_4gemm6kernel13GemmUniversalIN4cute5tupleIJiiiiEEENS1_10collective13CollectiveMmaINS1_35MainloopSm100TmaUmmaWarpSpecializedILi3ELi2ELi4ENS5_IJNS4_1CILi1EEESB_SB_EEEEENS5_IJNSA_ILi64EEESE_SE_EEENS_12float_e5m2_tENS5_IJlSB_lEEESG_SH_NS4_8TiledMMAINS4_8MMA_AtomIJNS4_10MMA_TraitsINS4_19SM100_MMA_F8F6F4_SSEJSG_SG_fSE_SE_NS4_17integral_constantINS4_4UMMA5MajorELSO_0EEESP_NSM_INSN_7ScaleInELSQ_0EEESR_EEEEEENS4_6LayoutISC_NS5_IJNSA_ILi0EEESV_SV_EEEEENS5_IJNS4_10UnderscoreESY_SY_EEEEENS4_13SM90_TMA_LOADENS4_14ComposedLayoutINS4_7SwizzleILi2ELi4ELi3EEENS4_18smem_ptr_flag_bitsILi8EEENSU_INS5_IJNSA_ILi8EEESE_EEENS5_IJSE_SB_EEEEEEEvNS4_8identityES11_S1B_vS1C_EENS_8epilogue10collective18CollectiveEpilogueINS1E_23Sm100TmaWarpSpecializedILi1ELi1ELi32ELb0ELb0EEEJSF_NS5_IJNSU_ISE_SB_EES1J_EEESG_SH_SG_SH_NS1E_6fusion15FusionCallbacksIS1I_NS1L_17LinearCombinationISG_fSG_fLNS_15FloatRoundStyleE2EEESF_S1K_JEEENS4_5SM1004TMEM4LOAD26SM100_TMEM_LOAD_16dp32b32xES11_S1B_NS4_39AutoVectorizingCopyWithAssumedAlignmentILi128EEENS4_14SM90_TMA_STOREES1B_S1W_S1W_EEEvvEEEEvNT_6ParamsE,@"STO_CUDA_ENTRY STV_DEFAULT"
_ZN7cutlass13device_kernelINS_4gemm6kernel13GemmUniversalIN4cute5tupleIJiiiiEEENS1_10collective13CollectiveMmaINS1_35MainloopSm100TmaUmmaWarpSpecializedILi3ELi2ELi4ENS5_IJNS4_1CILi1EEESB_SB_EEEEENS5_IJNSA_ILi64EEESE_SE_EEENS_12float_e5m2_tENS5_IJlSB_lEEESG_SH_NS4_8TiledMMAINS4_8MMA_AtomIJNS4_10MMA_TraitsINS4_19SM100_MMA_F8F6F4_SSEJSG_SG_fSE_SE_NS4_17integral_constantINS4_4UMMA5MajorELSO_0EEESP_NSM_INSN_7ScaleInELSQ_0EEESR_EEEEEENS4_6LayoutISC_NS5_IJNSA_ILi0EEESV_SV_EEEEENS5_IJNS4_10UnderscoreESY_SY_EEEEENS4_13SM90_TMA_LOADENS4_14ComposedLayoutINS4_7SwizzleILi2ELi4ELi3EEENS4_18smem_ptr_flag_bitsILi8EEENSU_INS5_IJNSA_ILi8EEESE_EEENS5_IJSE_SB_EEEEEEEvNS4_8identityES11_S1B_vS1C_EENS_8epilogue10collective18CollectiveEpilogueINS1E_23Sm100TmaWarpSpecializedILi1ELi1ELi32ELb0ELb0EEEJSF_NS5_IJNSU_ISE_SB_EES1J_EEESG_SH_SG_SH_NS1E_6fusion15FusionCallbacksIS1I_NS1L_17LinearCombinationISG_fSG_fLNS_15FloatRoundStyleE2EEESF_S1K_JEEENS4_5SM1004TMEM4LOAD26SM100_TMEM_LOAD_16dp32b32xES11_S1B_NS4_39AutoVectorizingCopyWithAssumedAlignmentILi128EEENS4_14SM90_TMA_STOREES1B_S1W_S1W_EEEvvEEEEvNT_6ParamsE:
[----:B------:R-:W1:Y:S01]  /*0000*/  LDC R1, c[0x0][0x37c] ;  /* 0x0000df00ff017b82 */ /* 0x000e620000000800 */
[----:B------:R-:W2:Y:S01]  /*0010*/  S2R R101, SR_TID.X ;  /* 0x0000000000657919 */ /* 0x000ea20000002100 */
[----:B------:R-:W3:Y:S01]  /*0020*/  LDCU.64 UR4, c[0x0][0x890] ;  /* 0x00011200ff0477ac */ /* 0x000ee20008000a00 */
[----:B------:R-:W-:Y:S02]  /*0030*/  PRMT R96, RZ, 0x7610, R96 ;  /* 0x00007610ff607816 */ /* 0x000fe40000000060 */
[----:B------:R-:W-:Y:S01]  /*0040*/  ELECT P5, URZ, PT ;  /* 0x0000000000ff782f */ /* 0x000fe200038a0000 */
[----:B------:R-:W4:Y:S01]  /*0050*/  LDCU.64 UR40, c[0x0][0x358] ;  /* 0x00006b00ff2877ac */ /* 0x000f220008000a00 */
[----:B---3--:R-:W-:-:S04]  /*0060*/  UISETP.NE.U32.AND UP0, UPT, UR4, URZ, UPT ;  /* 0x000000ff0400728c */ /* 0x008fc8000bf05070 */
[----:B------:R-:W-:Y:S01]  /*0070*/  UISETP.NE.AND.EX UP0, UPT, UR5, URZ, UPT, UP0 ;  /* 0x000000ff0500728c */ /* 0x000fe2000bf05300 */
[----:B--2---:R-:W-:-:S05]  /*0080*/  SHF.R.U32.HI R104, RZ, 0x5, R101 ;  /* 0x00000005ff687819 */ /* 0x004fca0000011665 */
[----:B------:R-:W2:Y:S02]  /*0090*/  SHFL.IDX PT, R0, R104, RZ, 0x1f ;  /* 0x00001fff68007589 */ /* 0x000ea400000e0000 */
[----:B--2---:R-:W-:Y:S01]  /*00a0*/  R2UR UR8, R0 ;  /* 0x00000000000872ca */ /* 0x004fe200000e0000 */
[----:B-1--4-:R-:W-:-:S14]  /*00b0*/  BRA.U UP0, `(.L_x_0) ;  /* 0x00000001002c7547 */ /* 0x012fdc000b800000 */
[----:B------:R-:W1:Y:S02]  /*00c0*/  LDCU.64 UR6, c[0x0][0x888] ;  /* 0x00011100ff0677ac */ /* 0x000e640008000a00 */
[----:B-1----:R-:W-:-:S04]  /*00d0*/  UISETP.NE.U32.AND UP0, UPT, UR6, URZ, UPT ;  /* 0x000000ff0600728c */ /* 0x002fc8000bf05070 */
[----:B------:R-:W-:-:S09]  /*00e0*/  UISETP.NE.AND.EX UP0, UPT, UR7, URZ, UPT, UP0 ;  /* 0x000000ff0700728c */ /* 0x000fd2000bf05300 */
[----:B------:R-:W-:Y:S05]  /*00f0*/  BRA.U !UP0, `(.L_x_1) ;  /* 0x0000000108107547 */ /* 0x000fea000b800000 */
[----:B------:R-:W1:Y:S02]  /*0100*/  LDC.64 R2, c[0x0][0x888] ;  /* 0x00022200ff027b82 */ /* 0x000e640000000a00 */
[----:B-1----:R1:W5:Y:S01]  /*0110*/  LDG.E R49, desc[UR40][R2.64] ;  /* 0x0000002802317981 */ /* 0x002362000c1e1900 */
[----:B------:R-:W-:Y:S01]  /*0120*/  HFMA2 R96, -RZ, RZ, 0, 5.9604644775390625e-08 ;  /* 0x00000001ff607431 */ /* 0x000fe200000001ff */
[----:B------:R-:W-:Y:S05]  /*0130*/  BRA `(.L_x_0) ;  /* 0x00000000000c7947 */ /* 0x000fea0003800000 */
.L_x_1:
[----:B------:R-:W1:Y:S01]  /*0140*/  LDCU UR6, c[0x0][0x880] ;  /* 0x00011000ff0677ac */ /* 0x000e620008000800 */
[----:B------:R-:W-:Y:S01]  /*0150*/  HFMA2 R96, -RZ, RZ, 0, 5.9604644775390625e-08 ;  /* 0x00000001ff607431 */ /* 0x000fe200000001ff */
[----:B-1----:R-:W-:-:S07]  /*0160*/  MOV R49, UR6 ;  /* 0x0000000600317c02 */ /* 0x002fce0008000f00 */
.L_x_0:
[----:B------:R-:W2:Y:S02]  /*0170*/  LDCU.64 UR6, c[0x0][0x8b0] ;  /* 0x00011600ff0677ac */ /* 0x000ea40008000a00 */
[----:B--2---:R-:W-:-:S04]  /*0180*/  UISETP.NE.U32.AND UP0, UPT, UR6, URZ, UPT ;  /* 0x000000ff0600728c */ /* 0x004fc8000bf05070 */
[----:B------:R-:W-:-:S09]  /*0190*/  UISETP.NE.AND.EX UP0, UPT, UR7, URZ, UPT, UP0 ;  /* 0x000000ff0700728c */ /* 0x000fd2000bf05300 */
[----:B------:R-:W-:Y:S05]  /*01a0*/  BRA.U UP0, `(.L_x_2) ;  /* 0x0000000100247547 */ /* 0x000fea000b800000 */
[----:B------:R-:W2:Y:S02]  /*01b0*/  LDCU.64 UR6, c[0x0][0x8a8] ;  /* 0x00011500ff0677ac */ /* 0x000ea40008000a00 */
[----:B--2---:R-:W-:-:S04]  /*01c0*/  UISETP.NE.U32.AND UP0, UPT, UR6, URZ, UPT ;  /* 0x000000ff0600728c */ /* 0x004fc8000bf05070 */
[----:B------:R-:W-:-:S09]  /*01d0*/  UISETP.NE.AND.EX UP0, UPT, UR7, URZ, UPT, UP0 ;  /* 0x000000ff0700728c */ /* 0x000fd2000bf05300 */
[----:B------:R-:W-:Y:S05]  /*01e0*/  BRA.U !UP0, `(.L_x_3) ;  /* 0x00000001080c7547 */ /* 0x000fea000b800000 */
[----:B-1----:R-:W1:Y:S02]  /*01f0*/  LDC.64 R2, c[0x0][0x8a8] ;  /* 0x00022a00ff027b82 */ /* 0x002e640000000a00 */
[----:B-1----:R2:W5:Y:S01]  /*0200*/  LDG.E R47, desc[UR40][R2.64] ;  /* 0x00000028022f7981 */ /* 0x002562000c1e1900 */
[----:B------:R-:W-:Y:S05]  /*0210*/  BRA `(.L_x_2) ;  /* 0x0000000000087947 */ /* 0x000fea0003800000 */
.L_x_3:
[----:B------:R-:W2:Y:S02]  /*0220*/  LDCU UR6, c[0x0][0x8a0] ;  /* 0x00011400ff0677ac */ /* 0x000ea40008000800 */
[----:B--2---:R-:W-:Y:S02]  /*0230*/  MOV R47, UR6 ;  /* 0x00000006002f7c02 */ /* 0x004fe40008000f00 */
.L_x_2:
[----:B------:R-:W-:Y:S01]  /*0240*/  IMAD.U32 R0, RZ, RZ, UR8 ;  /* 0x00000008ff007e24 */ /* 0x000fe2000f8e00ff */
[----:B------:R-:W-:Y:S04]  /*0250*/  BSSY.RECONVERGENT B0, `(.L_x_4) ;  /* 0x000000c000007945 */ /* 0x000fe80003800200 */
[C---:B------:R-:W-:Y:S02]  /*0260*/  ISETP.NE.OR P1, PT, R0.reuse, 0x1, !P5 ;  /* 0x000000010000780c */ /* 0x040fe40006f25670 */
[----:B------:R-:W-:-:S11]  /*0270*/  ISETP.NE.OR P0, PT, R0, 0x3, !P5 ;  /* 0x000000030000780c */ /* 0x000fd60006f05670 */
[----:B------:R-:W-:Y:S05]  /*0280*/  @P1 BRA `(.L_x_5) ;  /* 0x0000000000201947 */ /* 0x000fea0003800000 */
[----:B------:R-:W3:Y:S02]  /*0290*/  LDCU.64 UR6, c[0x0][0x348] ;  /* 0x00006900ff0677ac */ /* 0x000ee40008000a00 */
[----:B---3--:R-:W-:Y:S02]  /*02a0*/  UIADD3 UR10, UP1, UPT, UR6, 0x80, URZ ;  /* 0x00000080060a7890 */ /* 0x008fe4000ff3e0ff */
[----:B------:R-:W-:Y:S02]  /*02b0*/  UIADD3 UR6, UP0, UPT, UR6, 0x180, URZ ;  /* 0x0000018006067890 */ /* 0x000fe4000ff1e0ff */
[----:B------:R-:W-:Y:S02]  /*02c0*/  UIADD3.X UR11, UPT, UPT, URZ, UR7, URZ, UP1, !UPT ;  /* 0x00000007ff0b7290 */ /* 0x000fe40008ffe4ff */
[----:B------:R-:W-:-:S07]  /*02d0*/  UIADD3.X UR7, UPT, UPT, URZ, UR7, URZ, UP0, !UPT ;  /* 0x00000007ff077290 */ /* 0x000fce00087fe4ff */
[----:B------:R3:W-:Y:S02]  /*02e0*/  UTMACCTL.PF [UR10] ;  /* 0x000000000a0079b9 */ /* 0x0007e40008040000 */
[----:B------:R3:W-:Y:S02]  /*02f0*/  UTMACCTL.PF [UR6] ;  /* 0x00000000060079b9 */ /* 0x0007e40008040000 */
[----:B---3--:R-:W-:Y:S01]  /*0300*/  NOP ;  /* 0x0000000000007918 */ /* 0x008fe20000000000 */
.L_x_5:
[----:B------:R-:W-:Y:S05]  /*0310*/  BSYNC.RECONVERGENT B0 ;  /* 0x0000000000007941 */ /* 0x000fea0003800200 */
.L_x_4:
[----:B------:R-:W-:Y:S04]  /*0320*/  BSSY.RECONVERGENT B0, `(.L_x_6) ;  /* 0x000000a000007945 */ /* 0x000fe80003800200 */
        /* <DEDUP_REMOVED lines=9> */
.L_x_7:
[----:B------:R-:W-:Y:S05]  /*03c0*/  BSYNC.RECONVERGENT B0 ;  /* 0x0000000000007941 */ /* 0x000fea0003800200 */
.L_x_6:
[----:B------:R-:W3:Y:S01]  /*03d0*/  LDCU.64 UR6, c[0x0][0x888] ;  /* 0x00011100ff0677ac */ /* 0x000ee20008000a00 */
[----:B------:R-:W-:Y:S02]  /*03e0*/  UISETP.EQ.U32.AND UP1, UPT, UR4, URZ, UPT ;  /* 0x000000ff0400728c */ /* 0x000fe4000bf22070 */
[----:B------:R-:W-:Y:S02]  /*03f0*/  UPLOP3.LUT UP2, UPT, UPT, UPT, UPT, 0x80, 0x8 ;  /* 0x000000000008789c */ /* 0x000fe40003f4f070 */
[----:B---3--:R-:W-:-:S04]  /*0400*/  UISETP.NE.U32.AND UP0, UPT, UR6, URZ, UPT ;  /* 0x000000ff0600728c */ /* 0x008fc8000bf05070 */
[----:B------:R-:W-:-:S04]  /*0410*/  UISETP.NE.AND.EX UP0, UPT, UR7, URZ, UPT, UP0 ;  /* 0x000000ff0700728c */ /* 0x000fc8000bf05300 */
[----:B------:R-:W-:-:S04]  /*0420*/  UISETP.EQ.OR.EX UP3, UPT, UR5, URZ, !UP0, UP1 ;  /* 0x000000ff0500728c */ /* 0x000fc8000c762710 */
[----:B------:R-:W-:-:S05]  /*0430*/  UP2UR UR44, UPR, URZ, 0x8 ;  /* 0x00000008ff2c7883 */ /* 0x000fca0008000000 */
[----:B------:R-:W-:Y:S07]  /*0440*/  BRA.U !UP3, `(.L_x_8) ;  /* 0x000000010b207547 */ /* 0x000fee000b800000 */
[----:B------:R-:W-:Y:S01]  /*0450*/  UISETP.NE.U32.AND UP2, UPT, UR4, URZ, UPT ;  /* 0x000000ff0400728c */ /* 0x000fe2000bf45070 */
[----:B-----5:R-:W-:Y:S01]  /*0460*/  FSETP.NEU.AND P0, PT, R49, RZ, PT ;  /* 0x000000ff3100720b */ /* 0x020fe20003f0d000 */
[----:B------:R-:W-:Y:S02]  /*0470*/  USEL UR4, URZ, 0xffffffff, UP0 ;  /* 0xffffffffff047887 */ /* 0x000fe40008000000 */
[----:B------:R-:W-:-:S10]  /*0480*/  UISETP.NE.AND.EX UP2, UPT, UR5, URZ, UPT, UP2 ;  /* 0x000000ff0500728c */ /* 0x000fd4000bf45320 */
[----:B------:R-:W-:Y:S01]  /*0490*/  VOTEU.ANY UP1, P0 ;  /* 0x0000000000ff7886 */ /* 0x000fe20000020100 */
[----:B------:R-:W-:-:S04]  /*04a0*/  @!UP2 USEL UR4, URZ, 0xffffffff, UP1 ;  /* 0xffffffffff04a887 */ /* 0x000fc80008800000 */
[----:B------:R-:W-:-:S04]  /*04b0*/  ULOP3.LUT UR4, UR4, 0x1, URZ, 0xc0, !UPT ;  /* 0x0000000104047892 */ /* 0x000fc8000f8ec0ff */
[----:B------:R-:W-:-:S11]  /*04c0*/  UISETP.NE.U32.AND UP2, UPT, UR4, 0x1, UPT ;  /* 0x000000010400788c */ /* 0x000fd6000bf45070 */
.L_x_8:
[----:B-12---:R-:W1:Y:S01]  /*04d0*/  SHFL.IDX PT, R2, R104, RZ, 0x1f ;  /* 0x00001fff68027589 */ /* 0x006e6200000e0000 */
[----:B------:R-:W-:-:S04]  /*04e0*/  UISETP.NE.AND UP1, UPT, UR8, 0x2, UPT ;  /* 0x000000020800788c */ /* 0x000fc8000bf25270 */
[----:B------:R-:W-:Y:S01]  /*04f0*/  USEL UR13, URZ, 0x1, UP1 ;  /* 0x00000001ff0d7887 */ /* 0x000fe20008800000 */
[----:B-1----:R-:W-:-:S13]  /*0500*/  ISETP.NE.AND P0, PT, R2, RZ, PT ;  /* 0x000000ff0200720c */ /* 0x002fda0003f05270 */
[----:B------:R-:W-:Y:S05]  /*0510*/  @P0 BRA `(.L_x_9) ;  /* 0x0000000000400947 */ /* 0x000fea0003800000 */
[----:B------:R-:W1:Y:S01]  /*0520*/  S2UR UR5, SR_CgaCtaId ;  /* 0x00000000000579c3 */ /* 0x000e620000008800 */
[----:B------:R-:W-:Y:S01]  /*0530*/  UMOV UR6, 0x400 ;  /* 0x0000040000067882 */ /* 0x000fe20000000000 */
[----:B------:R-:W-:Y:S01]  /*0540*/  UMOV UR4, 0x1 ;  /* 0x0000000100047882 */ /* 0x000fe20000000000 */
[----:B------:R-:W-:Y:S01]  /*0550*/  ELECT P0, URZ, PT ;  /* 0x0000000000ff782f */ /* 0x000fe20003800000 */
[----:B-1----:R-:W-:Y:S02]  /*0560*/  ULEA UR5, UR5, UR6, 0x18 ;  /* 0x0000000605057291 */ /* 0x002fe4000f8ec0ff */
[----:B------:R-:W-:-:S04]  /*0570*/  UIADD3 UR6, UPT, UPT, -UR4, 0x100000, URZ ;  /* 0x0010000004067890 */ /* 0x000fc8000fffe1ff */
[----:B------:R-:W-:Y:S02]  /*0580*/  USHF.L.U32 UR7, UR6, 0xb, URZ ;  /* 0x0000000b06077899 */ /* 0x000fe400080006ff */
[----:B------:R-:W-:Y:S01]  /*0590*/  USHF.L.U32 UR6, UR6, 0x1, URZ ;  /* 0x0000000106067899 */ /* 0x000fe200080006ff */
[----:B------:R-:W1:Y:S11]  /*05a0*/  FENCE.VIEW.ASYNC.S ;  /* 0x00000000000073c6 */ /* 0x000e760000000000 */
[----:B-1----:R1:W2:Y:S01]  /*05b0*/  SYNCS.EXCH.64 URZ, [UR5], UR6 ;  /* 0x0000000605ff75b2 */ /* 0x0022a20008000100 */
[----:B------:R1:W3:Y:S01]  /*05c0*/  SYNCS.EXCH.64 URZ, [UR5+0x18], UR6 ;  /* 0x0000180605ff75b2 */ /* 0x0002e20008000100 */
[----:B------:R1:W4:Y:S01]  /*05d0*/  SYNCS.EXCH.64 URZ, [UR5+0x8], UR6 ;  /* 0x0000080605ff75b2 */ /* 0x0003220008000100 */
[----:B------:R1:W1:Y:S01]  /*05e0*/  SYNCS.EXCH.64 URZ, [UR5+0x20], UR6 ;  /* 0x0000200605ff75b2 */ /* 0x0002620008000100 */
[----:B------:R1:W1:Y:S01]  /*05f0*/  SYNCS.EXCH.64 URZ, [UR5+0x10], UR6 ;  /* 0x0000100605ff75b2 */ /* 0x0002620008000100 */
[----:B------:R1:W1:Y:S01]  /*0600*/  SYNCS.EXCH.64 URZ, [UR5+0x28], UR6 ;  /* 0x0000280605ff75b2 */ /* 0x0002620008000100 */
[----:B------:R-:W-:Y:S01]  /*0610*/  NOP ;  /* 0x0000000000007918 */ /* 0x000fe20000000000 */
.L_x_9:
[----:B------:R-:W2:Y:S01]  /*0620*/  SHFL.IDX PT, R2, R104, RZ, 0x1f ;  /* 0x00001fff68027589 */ /* 0x000ea200000e0000 */
[----:B------:R-:W-:Y:S01]  /*0630*/  NOP ;  /* 0x0000000000007918 */ /* 0x000fe20000000000 */
[----:B--2---:R-:W-:-:S13]  /*0640*/  ISETP.NE.AND P0, PT, R2, 0x1, PT ;  /* 0x000000010200780c */ /* 0x004fda0003f05270 */
[----:B------:R-:W-:Y:S05]  /*0650*/  @P0 BRA `(.L_x_10) ;  /* 0x0000000000400947 */ /* 0x000fea0003800000 */
[----:B-1----:R-:W1:Y:S01]  /*0660*/  S2UR UR6, SR_CgaCtaId ;  /* 0x00000000000679c3 */ /* 0x002e620000008800 */
[----:B------:R-:W-:Y:S01]  /*0670*/  UMOV UR7, 0x400 ;  /* 0x0000040000077882 */ /* 0x000fe20000000000 */
[----:B------:R-:W-:Y:S01]  /*0680*/  UMOV UR5, 0x20 ;  /* 0x0000002000057882 */ /* 0x000fe20000000000 */
[----:B------:R-:W-:Y:S01]  /*0690*/  UMOV UR4, 0x80 ;  /* 0x0000008000047882 */ /* 0x000fe20000000000 */
[----:B------:R-:W-:-:S04]  /*06a0*/  UIADD3 UR10, UPT, UPT, -UR5, 0x100000, URZ ;  /* 0x00100000050a7890 */ /* 0x000fc8000fffe1ff */
[----:B------:R-:W-:Y:S02]  /*06b0*/  USHF.L.U32 UR11, UR10, 0xb, URZ ;  /* 0x0000000b0a0b7899 */ /* 0x000fe400080006ff */
[----:B------:R-:W-:Y:S02]  /*06c0*/  USHF.L.U32 UR10, UR10, 0x1, URZ ;  /* 0x000000010a0a7899 */ /* 0x000fe400080006ff */
[----:B------:R-:W-:-:S04]  /*06d0*/  UIADD3 UR4, UPT, UPT, -UR4, 0x100000, URZ ;  /* 0x0010000004047890 */ /* 0x000fc8000fffe1ff */
[----:B------:R-:W-:Y:S02]  /*06e0*/  USHF.L.U32 UR5, UR4, 0xb, URZ ;  /* 0x0000000b04057899 */ /* 0x000fe400080006ff */
[----:B------:R-:W-:Y:S01]  /*06f0*/  USHF.L.U32 UR4, UR4, 0x1, URZ ;  /* 0x0000000104047899 */ /* 0x000fe200080006ff */
[----:B------:R-:W-:Y:S01]  /*0700*/  ELECT P0, URZ, PT ;  /* 0x0000000000ff782f */ /* 0x000fe20003800000 */
[----:B-1----:R-:W-:Y:S01]  /*0710*/  ULEA UR6, UR6, UR7, 0x18 ;  /* 0x0000000706067291 */ /* 0x002fe2000f8ec0ff */
[----:B------:R-:W1:Y:S11]  /*0720*/  FENCE.VIEW.ASYNC.S ;  /* 0x00000000000073c6 */ /* 0x000e760000000000 */
[----:B-1----:R2:W1:Y:S01]  /*0730*/  SYNCS.EXCH.64 URZ, [UR6+0x30], UR10 ;  /* 0x0000300a06ff75b2 */ /* 0x0024620008000100 */
[----:B------:R2:W1:Y:S02]  /*0740*/  SYNCS.EXCH.64 URZ, [UR6+0x38], UR4 ;  /* 0x0000380406ff75b2 */ /* 0x0004640008000100 */
[----:B--2---:R-:W-:Y:S01]  /*0750*/  NOP ;  /* 0x0000000000007918 */ /* 0x004fe20000000000 */
.L_x_10:
[----:B------:R-:W2:Y:S01]  /*0760*/  SHFL.IDX PT, R2, R104, RZ, 0x1f ;  /* 0x00001fff68027589 */ /* 0x000ea200000e0000 */
[----:B------:R-:W-:Y:S01]  /*0770*/  NOP ;  /* 0x0000000000007918 */ /* 0x000fe20000000000 */
[----:B--2---:R-:W-:-:S13]  /*0780*/  ISETP.NE.AND P0, PT, R2, 0x3, PT ;  /* 0x000000030200780c */ /* 0x004fda0003f05270 */
[----:B------:R-:W-:Y:S05]  /*0790*/  @P0 BRA `(.L_x_11) ;  /* 0x0000000000300947 */ /* 0x000fea0003800000 */
[----:B-1----:R-:W1:Y:S01]  /*07a0*/  S2UR UR5, SR_CgaCtaId ;  /* 0x00000000000579c3 */ /* 0x002e620000008800 */
        /* <DEDUP_REMOVED lines=8> */
[----:B-1----:R2:W1:Y:S01]  /*0830*/  SYNCS.EXCH.64 URZ, [UR5+0x40], UR6 ;  /* 0x0000400605ff75b2 */ /* 0x0024620008000100 */
[----:B------:R2:W1:Y:S02]  /*0840*/  SYNCS.EXCH.64 URZ, [UR5+0x48], UR6 ;  /* 0x0000480605ff75b2 */ /* 0x0004640008000100 */
[----:B--2---:R-:W-:Y:S01]  /*0850*/  NOP ;  /* 0x0000000000007918 */ /* 0x004fe20000000000 */
.L_x_11:
[----:B------:R-:W2:Y:S01]  /*0860*/  SHFL.IDX PT, R2, R104, RZ, 0x1f ;  /* 0x00001fff68027589 */ /* 0x000ea200000e0000 */
[----:B------:R-:W-:Y:S01]  /*0870*/  NOP ;  /* 0x0000000000007918 */ /* 0x000fe20000000000 */
[----:B--2---:R-:W-:-:S13]  /*0880*/  ISETP.NE.AND P0, PT, R2, 0x4, PT ;  /* 0x000000040200780c */ /* 0x004fda0003f05270 */
[----:B------:R-:W-:Y:S05]  /*0890*/  @P0 BRA `(.L_x_12) ;  /* 0x00000000004c0947 */ /* 0x000fea0003800000 */
[----:B-1----:R-:W1:Y:S01]  /*08a0*/  S2UR UR5, SR_CgaCtaId ;  /* 0x00000000000579c3 */ /* 0x002e620000008800 */
[----:B------:R-:W-:Y:S01]  /*08b0*/  UMOV UR7, 0x100 ;  /* 0x0000010000077882 */ /* 0x000fe20000000000 */
[----:B------:R-:W-:Y:S01]  /*08c0*/  UMOV UR6, 0x400 ;  /* 0x0000040000067882 */ /* 0x000fe20000000000 */
[----:B------:R-:W-:Y:S01]  /*08d0*/  USEL UR7, UR7, 0xe0, UP2 ;  /* 0x000000e007077887 */ /* 0x000fe20009000000 */
[----:B------:R-:W-:Y:S01]  /*08e0*/  UMOV UR4, 0x1 ;  /* 0x0000000100047882 */ /* 0x000fe20000000000 */
[----:B------:R-:W-:Y:S01]  /*08f0*/  ELECT P0, URZ, PT ;  /* 0x0000000000ff782f */ /* 0x000fe20003800000 */
[----:B------:R-:W-:-:S04]  /*0900*/  UIADD3 UR10, UPT, UPT, -UR4, 0x100000, URZ ;  /* 0x00100000040a7890 */ /* 0x000fc8000fffe1ff */
[----:B------:R-:W-:Y:S02]  /*0910*/  USHF.L.U32 UR11, UR10, 0xb, URZ ;  /* 0x0000000b0a0b7899 */ /* 0x000fe400080006ff */
[----:B------:R-:W-:Y:S02]  /*0920*/  USHF.L.U32 UR10, UR10, 0x1, URZ ;  /* 0x000000010a0a7899 */ /* 0x000fe400080006ff */
[----:B-1----:R-:W-:Y:S02]  /*0930*/  ULEA UR5, UR5, UR6, 0x18 ;  /* 0x0000000605057291 */ /* 0x002fe4000f8ec0ff */
[----:B------:R-:W-:-:S04]  /*0940*/  UIADD3 UR6, UPT, UPT, -UR7, 0x100000, URZ ;  /* 0x0010000007067890 */ /* 0x000fc8000fffe1ff */
[----:B------:R-:W-:Y:S02]  /*0950*/  USHF.L.U32 UR7, UR6, 0xb, URZ ;  /* 0x0000000b06077899 */ /* 0x000fe400080006ff */
[----:B------:R-:W-:Y:S01]  /*0960*/  USHF.L.U32 UR6, UR6, 0x1, URZ ;  /* 0x0000000106067899 */ /* 0x000fe200080006ff */
[----:B------:R-:W1:Y:S03]  /*0970*/  FENCE.VIEW.ASYNC.S ;  /* 0x00000000000073c6 */ /* 0x000e660000000000 */
[----:B-1----:R2:W1:Y:S08]  /*0980*/  SYNCS.EXCH.64 URZ, [UR5+0x50], UR10 ;  /* 0x0000500a05ff75b2 */ /* 0x0024700008000100 */
[----:B------:R2:W1:Y:S01]  /*0990*/  SYNCS.EXCH.64 URZ, [UR5+0x60], UR6 ;  /* 0x0000600605ff75b2 */ /* 0x0004620008000100 */
[----:B------:R2:W1:Y:S01]  /*09a0*/  SYNCS.EXCH.64 URZ, [UR5+0x58], UR10 ;  /* 0x0000580a05ff75b2 */ /* 0x0004620008000100 */
[----:B------:R2:W1:Y:S02]  /*09b0*/  SYNCS.EXCH.64 URZ, [UR5+0x68], UR6 ;  /* 0x0000680605ff75b2 */ /* 0x0004640008000100 */
[----:B--2---:R-:W-:Y:S01]  /*09c0*/  NOP ;  /* 0x0000000000007918 */ /* 0x004fe20000000000 */
.L_x_12:
        /* <DEDUP_REMOVED lines=18> */
[----:B------:R2:W1:Y:S01]  /*0af0*/  SYNCS.EXCH.64 URZ, [UR6+0x90], UR4 ;  /* 0x0000900406ff75b2 */ /* 0x0004620008000100 */
[----:B------:R2:W1:Y:S01]  /*0b00*/  SYNCS.EXCH.64 URZ, [UR6+0x78], UR10 ;  /* 0x0000780a06ff75b2 */ /* 0x0004620008000100 */
[----:B------:R2:W1:Y:S01]  /*0b10*/  SYNCS.EXCH.64 URZ, [UR6+0x98], UR4 ;  /* 0x0000980406ff75b2 */ /* 0x0004620008000100 */
[----:B------:R2:W1:Y:S01]  /*0b20*/  SYNCS.EXCH.64 URZ, [UR6+0x80], UR10 ;  /* 0x0000800a06ff75b2 */ /* 0x0004620008000100 */
[----:B------:R2:W1:Y:S01]  /*0b30*/  SYNCS.EXCH.64 URZ, [UR6+0xa0], UR4 ;  /* 0x0000a00406ff75b2 */ /* 0x0004620008000100 */
[----:B------:R2:W1:Y:S01]  /*0b40*/  SYNCS.EXCH.64 URZ, [UR6+0x88], UR10 ;  /* 0x0000880a06ff75b2 */ /* 0x0004620008000100 */
[----:B------:R2:W1:Y:S02]  /*0b50*/  SYNCS.EXCH.64 URZ, [UR6+0xa8], UR4 ;  /* 0x0000a80406ff75b2 */ /* 0x0004640008000100 */
[----:B--2---:R-:W-:Y:S01]  /*0b60*/  NOP ;  /* 0x0000000000007918 */ /* 0x004fe20000000000 */
.L_x_13:
        /* <DEDUP_REMOVED lines=14> */
[----:B------:R2:W1:Y:S01]  /*0c50*/  SYNCS.EXCH.64 URZ, [UR5+0xc0], UR6 ;  /* 0x0000c00605ff75b2 */ /* 0x0004620008000100 */
[----:B------:R2:W1:Y:S01]  /*0c60*/  SYNCS.EXCH.64 URZ, [UR5+0xb8], UR6 ;  /* 0x0000b80605ff75b2 */ /* 0x0004620008000100 */
[----:B------:R2:W1:Y:S02]  /*0c70*/  SYNCS.EXCH.64 URZ, [UR5+0xc8], UR6 ;  /* 0x0000c80605ff75b2 */ /* 0x0004640008000100 */
[----:B--2---:R-:W-:Y:S01]  /*0c80*/  NOP ;  /* 0x0000000000007918 */ /* 0x004fe20000000000 */
.L_x_14:
[----:B-1----:R-:W1:Y:S01]  /*0c90*/  S2UR UR5, SR_CTAID.X ;  /* 0x00000000000579c3 */ /* 0x002e620000002500 */
[----:B------:R-:W-:-:S05]  /*0ca0*/  CS2R.32 R97, SR_CgaSize ;  /* 0x0000000000617805 */ /* 0x000fca0000008a00 */
[----:B------:R-:W-:-:S05]  /*0cb0*/  IMAD R97, R97, -0xa0, RZ ;  /* 0xffffff6061617824 */ /* 0x000fca00078e02ff */
[----:B------:R-:W-:-:S14]  /*0cc0*/  R2UR UR7, R97 ;  /* 0x00000000610772ca */ /* 0x000fdc00000e0000 */
[----:B------:R-:W2:Y:S01]  /*0cd0*/  LDCU UR7, c[0x0][UR7+0x2b0] ;  /* 0x00005600070777ac */ /* 0x000ea20008000800 */
[----:B------:R-:W-:Y:S01]  /*0ce0*/  NOP ;  /* 0x0000000000007918 */ /* 0x000fe20000000000 */
[----:B------:R-:W-:-:S05]  /*0cf0*/  CS2R.32 R97, SR_CgaSize ;  /* 0x0000000000617805 */ /* 0x000fca0000008a00 */
[----:B------:R-:W-:-:S05]  /*0d00*/  IMAD R97, R97, -0xa0, RZ ;  /* 0xffffff6061617824 */ /* 0x000fca00078e02ff */
[----:B------:R-:W-:-:S14]  /*0d10*/  R2UR UR6, R97 ;  /* 0x00000000610672ca */ /* 0x000fdc00000e0000 */
[----:B------:R-:W3:Y:S01]  /*0d20*/  LDCU UR6, c[0x0][UR6+0x2b4] ;  /* 0x00005680060677ac */ /* 0x000ee20008000800 */
[----:B------:R-:W4:Y:S08]  /*0d30*/  S2UR UR4, SR_CTAID.Y ;  /* 0x00000000000479c3 */ /* 0x000f300000002600 */
[----:B------:R-:W3:Y:S01]  /*0d40*/  LDC R9, c[0x0][0xb24] ;  /* 0x0002c900ff097b82 */ /* 0x000ee20000000800 */
[----:B-1----:R-:W-:-:S02]  /*0d50*/  I2FP.F32.U32 R5, UR5 ;  /* 0x0000000500057c45 */ /* 0x002fc40008201000 */
[----:B------:R-:W-:-:S05]  /*0d60*/  CS2R.32 R3, SR_CgaSize ;  /* 0x0000000000037805 */ /* 0x000fca0000008a00 */
[----:B------:R-:W-:-:S06]  /*0d70*/  IMAD R3, R3, -0xa0, RZ ;  /* 0xffffff6003037824 */ /* 0x000fcc00078e02ff */
[----:B------:R-:W1:Y:S01]  /*0d80*/  LDC R3, c[0x0][R3+0x2a0] ;  /* 0x0000a80003037b82 */ /* 0x000e620000000800 */
[----:B------:R-:W-:Y:S01]  /*0d90*/  MOV R97, UR5 ;  /* 0x0000000500617c02 */ /* 0x000fe20008000f00 */
[----:B--2---:R-:W-:Y:S01]  /*0da0*/  FMUL R5, R5, UR7 ;  /* 0x0000000705057c20 */ /* 0x004fe20008400000 */
[----:B----4-:R-:W-:Y:S02]  /*0db0*/  I2FP.F32.U32 R4, UR4 ;  /* 0x0000000400047c45 */ /* 0x010fe40008201000 */
[----:B------:R-:W-:-:S05]  /*0dc0*/  CS2R.32 R2, SR_CgaSize ;  /* 0x0000000000027805 */ /* 0x000fca0000008a00 */
[----:B------:R-:W-:-:S06]  /*0dd0*/  IMAD R2, R2, -0xa0, RZ ;  /* 0xffffff6002027824 */ /* 0x000fcc00078e02ff */
[----:B------:R-:W2:Y:S01]  /*0de0*/  LDC R2, c[0x0][R2+0x2a4] ;  /* 0x0000a90002027b82 */ /* 0x000ea20000000800 */
[----:B------:R-:W4:Y:S01]  /*0df0*/  F2I.U32.TRUNC.NTZ R90, R5 ;  /* 0x00000005005a7305 */ /* 0x000f22000020f000 */
[----:B------:R-:W-:Y:S01]  /*0e00*/  MOV R91, UR4 ;  /* 0x00000004005b7c02 */ /* 0x000fe20008000f00 */
[----:B---3--:R-:W-:-:S05]  /*0e10*/  FMUL R4, R4, UR6 ;  /* 0x0000000604047c20 */ /* 0x008fca0008400000 */
[----:B------:R-:W-:Y:S01]  /*0e20*/  BAR.SYNC.DEFER_BLOCKING 0x0 ;  /* 0x0000000000007b1d */ /* 0x000fe20000010000 */
[----:B------:R-:W-:-:S05]  /*0e30*/  ISETP.GE.AND P0, PT, R9, 0x1, PT ;  /* 0x000000010900780c */ /* 0x000fca0003f06270 */
[----:B------:R-:W3:Y:S02]  /*0e40*/  F2I.U32.TRUNC.NTZ R79, R4 ;  /* 0x00000004004f7305 */ /* 0x000ee4000020f000 */
[----:B------:R-:W2:Y:S01]  /*0e50*/  S2UR UR36, SR_CTAID.Z ;  /* 0x00000000002479c3 */ /* 0x000ea20000002700 */
[----:B----4-:R-:W-:-:S05]  /*0e60*/  IADD3 R90, PT, PT, -R90, RZ, RZ ;  /* 0x000000ff5a5a7210 */ /* 0x010fca0007ffe1ff */
[----:B-1----:R-:W-:Y:S01]  /*0e70*/  IMAD R90, R3, R90, UR5 ;  /* 0x00000005035a7e24 */ /* 0x002fe2000f8e025a */
[----:B---3--:R-:W-:-:S05]  /*0e80*/  IADD3 R79, PT, PT, -R79, RZ, RZ ;  /* 0x000000ff4f4f7210 */ /* 0x008fca0007ffe1ff */
[----:B--2---:R-:W-:Y:S01]  /*0e90*/  IMAD R79, R2, R79, UR4 ;  /* 0x00000004024f7e24 */ /* 0x004fe2000f8e024f */
[----:B------:R-:W-:Y:S06]  /*0ea0*/  @!P0 BRA `(.L_x_15) ;  /* 0x0000000000b88947 */ /* 0x000fec0003800000 */
[----:B------:R-:W1:Y:S01]  /*0eb0*/  LDC.64 R4, c[0x0][0xb18] ;  /* 0x0002c600ff047b82 */ /* 0x000e620000000a00 */
[----:B------:R-:W-:-:S07]  /*0ec0*/  ISETP.NE.AND P0, PT, R9, 0x1, PT ;  /* 0x000000010900780c */ /* 0x000fce0003f05270 */
[----:B------:R-:W2:Y:S08]  /*0ed0*/  LDC R10, c[0x0][0xb0c] ;  /* 0x0002c300ff0a7b82 */ /* 0x000eb00000000800 */
[----:B------:R-:W3:Y:S08]  /*0ee0*/  LDC R11, c[0x0][0x370] ;  /* 0x0000dc00ff0b7b82 */ /* 0x000ef00000000800 */
[----:B------:R-:W4:Y:S01]  /*0ef0*/  LDC R12, c[0x0][0x374] ;  /* 0x0000dd00ff0c7b82 */ /* 0x000f220000000800 */
[----:B-1----:R-:W-:-:S07]  /*0f00*/  ISETP.NE.AND P1, PT, R4, 0x1, PT ;  /* 0x000000010400780c */ /* 0x002fce0003f25270 */
[----:B------:R-:W3:Y:S01]  /*0f10*/  LDC.64 R6, c[0x0][0xb10] ;  /* 0x0002c400ff067b82 */ /* 0x000ee20000000a00 */
[----:B--2---:R-:W-:-:S07]  /*0f20*/  ISETP.NE.AND P2, PT, R10, 0x1, PT ;  /* 0x000000010a00780c */ /* 0x004fce0003f45270 */
[----:B------:R-:W1:Y:S08]  /*0f30*/  LDC R8, c[0x0][0xb20] ;  /* 0x0002c800ff087b82 */ /* 0x000e700000000800 */
[----:B------:R-:W2:Y:S01]  /*0f40*/  LDC.64 R2, c[0x0][0xb28] ;  /* 0x0002ca00ff027b82 */ /* 0x000ea20000000a00 */
[----:B----4-:R-:W-:-:S04]  /*0f50*/  IMAD.HI.U32 R13, R12, R5, RZ ;  /* 0x000000050c0d7227 */ /* 0x010fc800078e00ff */
[----:B------:R-:W-:-:S04]  /*0f60*/  IMAD.HI.U32 R5, R91, R5, RZ ;  /* 0x000000055b057227 */ /* 0x000fc800078e00ff */
[----:B---3--:R-:W-:-:S04]  /*0f70*/  IMAD.HI.U32 R14, R11, R6, RZ ;  /* 0x000000060b0e7227 */ /* 0x008fc800078e00ff */
[----:B------:R-:W-:Y:S01]  /*0f80*/  IMAD.HI.U32 R16, R97, R6, RZ ;  /* 0x0000000661107227 */ /* 0x000fe200078e00ff */
[-C--:B------:R-:W-:Y:S02]  /*0f90*/  @P2 SHF.R.U32.HI R11, RZ, R7.reuse, R14 ;  /* 0x00000007ff0b2219 */ /* 0x080fe4000001160e */
[-C--:B-1----:R-:W-:Y:S02]  /*0fa0*/  @P1 SHF.R.U32.HI R12, RZ, R8.reuse, R13 ;  /* 0x00000008ff0c1219 */ /* 0x082fe4000001160d */
[----:B------:R-:W-:Y:S02]  /*0fb0*/  SHF.R.U32.HI R8, RZ, R8, R5 ;  /* 0x00000008ff087219 */ /* 0x000fe40000011605 */
[----:B------:R-:W-:Y:S02]  /*0fc0*/  SHF.R.U32.HI R16, RZ, R7, R16 ;  /* 0x00000007ff107219 */ /* 0x000fe40000011610 */
[----:B------:R-:W-:Y:S01]  /*0fd0*/  SEL R5, R91, R8, !P1 ;  /* 0x000000085b057207 */ /* 0x000fe20004800000 */
[----:B--2---:R-:W-:Y:S01]  /*0fe0*/  IMAD.HI.U32 R14, R12, R2, RZ ;  /* 0x000000020c0e7227 */ /* 0x004fe200078e00ff */
[----:B------:R-:W-:-:S03]  /*0ff0*/  SEL R7, R97, R16, !P2 ;  /* 0x0000001061077207 */ /* 0x000fc60005000000 */
[----:B------:R-:W-:Y:S01]  /*1000*/  IMAD.HI.U32 R6, R11, R2, RZ ;  /* 0x000000020b067227 */ /* 0x000fe200078e00ff */
[----:B------:R-:W-:-:S04]  /*1010*/  @P0 SHF.R.U32.HI R12, RZ, R3, R14 ;  /* 0x00000003ff0c0219 */ /* 0x000fc8000001160e */
[----:B------:R-:W-:Y:S01]  /*1020*/  @P0 SHF.R.U32.HI R11, RZ, R3, R6 ;  /* 0x00000003ff0b0219 */ /* 0x000fe20000011606 */
[----:B------:R-:W-:-:S04]  /*1030*/  IMAD R12, R12, R9, RZ ;  /* 0x000000090c0c7224 */ /* 0x000fc800078e02ff */
[----:B------:R-:W-:Y:S01]  /*1040*/  IMAD R6, R11, R9, RZ ;  /* 0x000000090b067224 */ /* 0x000fe200078e02ff */
[----:B------:R-:W-:-:S04]  /*1050*/  ISETP.GE.AND P1, PT, R5, R12, PT ;  /* 0x0000000c0500720c */ /* 0x000fc80003f26270 */
[----:B------:R-:W-:Y:S01]  /*1060*/  ISETP.GE.OR P1, PT, R7, R6, P1 ;  /* 0x000000060700720c */ /* 0x000fe20000f26670 */
[----:B------:R-:W-:-:S05]  /*1070*/  IMAD.HI.U32 R6, R5, R2, RZ ;  /* 0x0000000205067227 */ /* 0x000fca00078e00ff */
[----:B------:R-:W-:-:S04]  /*1080*/  SHF.R.U32.HI R6, RZ, R3, R6 ;  /* 0x00000003ff067219 */ /* 0x000fc80000011606 */
[----:B------:R-:W-:-:S03]  /*1090*/  SEL R6, R5, R6, !P0 ;  /* 0x0000000605067207 */ /* 0x000fc60004000000 */
[----:B------:R-:W-:Y:S01]  /*10a0*/  @!P1 IMAD.HI.U32 R8, R7, R2, RZ ;  /* 0x0000000207089227 */ /* 0x000fe200078e00ff */
[----:B------:R-:W-:-:S04]  /*10b0*/  IADD3 R2, PT, PT, -R6, RZ, RZ ;  /* 0x000000ff06027210 */ /* 0x000fc80007ffe1ff */
[----:B------:R-:W-:Y:S01]  /*10c0*/  @!P1 SHF.R.U32.HI R8, RZ, R3, R8 ;  /* 0x00000003ff089219 */ /* 0x000fe20000011608 */
[----:B------:R-:W-:-:S03]  /*10d0*/  IMAD R2, R9, R2, R5 ;  /* 0x0000000209027224 */ /* 0x000fc600078e0205 */
[----:B------:R-:W-:Y:S02]  /*10e0*/  @!P1 SEL R3, R7, R8, !P0 ;  /* 0x0000000807039207 */ /* 0x000fe40004000000 */
[----:B------:R-:W-:-:S03]  /*10f0*/  IADD3 R8, PT, PT, -R5, RZ, RZ ;  /* 0x000000ff05087210 */ /* 0x000fc60007ffe1ff */
[--C-:B------:R-:W-:Y:S02]  /*1100*/  @!P1 IMAD.IADD R6, R6, 0x1, -R3.reuse ;  /* 0x0000000106069824 */ /* 0x100fe400078e0a03 */
[----:B------:R-:W-:Y:S01]  /*1110*/  @!P1 IMAD R3, R2, R11, R3 ;  /* 0x0000000b02039224 */ /* 0x000fe200078e0203 */
[----:B------:R-:W-:Y:S01]  /*1120*/  IADD3 R2, PT, PT, -R7, RZ, RZ ;  /* 0x000000ff07027210 */ /* 0x000fe20007ffe1ff */
[----:B------:R-:W-:Y:S02]  /*1130*/  @!P1 IMAD R5, R6, R9, R7 ;  /* 0x0000000906059224 */ /* 0x000fe400078e0207 */
[----:B------:R-:W-:Y:S02]  /*1140*/  IMAD R8, R4, R8, R91 ;  /* 0x0000000804087224 */ /* 0x000fe400078e025b */
[----:B------:R-:W-:Y:S02]  /*1150*/  @!P1 IMAD.MOV.U32 R7, RZ, RZ, R3 ;  /* 0x000000ffff079224 */ /* 0x000fe400078e0003 */
[----:B------:R-:W-:-:S02]  /*1160*/  IMAD R2, R10, R2, R97 ;  /* 0x000000020a027224 */ /* 0x000fc400078e0261 */
[----:B------:R-:W-:Y:S02]  /*1170*/  IMAD R91, R5, R4, R8 ;  /* 0x00000004055b7224 */ /* 0x000fe400078e0208 */
[----:B------:R-:W-:Y:S02]  /*1180*/  IMAD R97, R7, R10, R2 ;  /* 0x0000000a07617224 */ /* 0x000fe400078e0202 */
.L_x_15:
[----:B------:R-:W1:Y:S01]  /*1190*/  LDCU UR4, c[0x0][0xb30] ;  /* 0x00016600ff0477ac */ /* 0x000e620008000800 */
[----:B------:R-:W2:Y:S08]  /*11a0*/  S2UR UR37, SR_CgaCtaId ;  /* 0x00000000002579c3 */ /* 0x000eb00000008800 */
[----:B------:R-:W3:Y:S01]  /*11b0*/  LDC R40, c[0x0][0xb24] ;  /* 0x0002c900ff287b82 */ /* 0x000ee20000000800 */
[----:B-1----:R-:W-:-:S09]  /*11c0*/  UISETP.NE.AND UP1, UPT, UR4, 0x1, UPT ;  /* 0x000000010400788c */ /* 0x002fd2000bf25270 */
[----:B--2---:R-:W-:Y:S05]  /*11d0*/  BRA.U UP1, `(.L_x_16) ;  /* 0x0000000101407547 */ /* 0x004fea000b800000 */
[----:B------:R-:W1:Y:S08]  /*11e0*/  LDC.64 R4, c[0x0][0xb10] ;  /* 0x0002c400ff047b82 */ /* 0x000e700000000a00 */
[----:B------:R-:W2:Y:S08]  /*11f0*/  LDC.64 R2, c[0x0][0xb18] ;  /* 0x0002c600ff027b82 */ /* 0x000eb00000000a00 */
[----:B------:R-:W4:Y:S08]  /*1200*/  LDC R6, c[0x0][0xb20] ;  /* 0x0002c800ff067b82 */ /* 0x000f300000000800 */
[----:B------:R-:W3:Y:S01]  /*1210*/  LDC R8, c[0x0][0xb0c] ;  /* 0x0002c300ff087b82 */ /* 0x000ee20000000800 */
[----:B-1----:R-:W-:-:S05]  /*1220*/  IMAD.HI.U32 R4, R97, R4, RZ ;  /* 0x0000000461047227 */ /* 0x002fca00078e00ff */
[----:B------:R-:W-:Y:S01]  /*1230*/  SHF.R.U32.HI R4, RZ, R5, R4 ;  /* 0x00000005ff047219 */ /* 0x000fe20000011604 */
[----:B--2---:R-:W-:Y:S01]  /*1240*/  IMAD.HI.U32 R3, R91, R3, RZ ;  /* 0x000000035b037227 */ /* 0x004fe200078e00ff */
[----:B------:R-:W-:-:S04]  /*1250*/  ISETP.NE.AND P0, PT, R2, 0x1, PT ;  /* 0x000000010200780c */ /* 0x000fc80003f05270 */
[----:B----4-:R-:W-:-:S04]  /*1260*/  SHF.R.U32.HI R6, RZ, R6, R3 ;  /* 0x00000006ff067219 */ /* 0x010fc80000011603 */
[----:B------:R-:W-:Y:S02]  /*1270*/  SEL R3, R91, R6, !P0 ;  /* 0x000000065b037207 */ /* 0x000fe40004000000 */
[----:B---3--:R-:W-:-:S04]  /*1280*/  ISETP.NE.AND P1, PT, R8, 0x1, PT ;  /* 0x000000010800780c */ /* 0x008fc80003f25270 */
[----:B------:R-:W-:-:S05]  /*1290*/  SEL R4, R97, R4, !P1 ;  /* 0x0000000461047207 */ /* 0x000fca0004800000 */
[----:B------:R-:W-:Y:S02]  /*12a0*/  IMAD.IADD R5, R3, 0x1, -R4 ;  /* 0x0000000103057824 */ /* 0x000fe400078e0a04 */
[----:B------:R-:W-:Y:S02]  /*12b0*/  IMAD.IADD R3, R4, 0x1, -R3 ;  /* 0x0000000104037824 */ /* 0x000fe400078e0a03 */
[----:B------:R-:W-:Y:S02]  /*12c0*/  IMAD R97, R5, R8, R97 ;  /* 0x0000000805617224 */ /* 0x000fe400078e0261 */
[----:B------:R-:W-:-:S07]  /*12d0*/  IMAD R91, R3, R2, R91 ;  /* 0x00000002035b7224 */ /* 0x000fce00078e025b */
.L_x_16:
[----:B------:R-:W-:Y:S01]  /*12e0*/  BAR.SYNC.DEFER_BLOCKING 0x0 ;  /* 0x0000000000007b1d */ /* 0x000fe20000010000 */
[----:B------:R-:W-:Y:S01]  /*12f0*/  UISETP.NE.AND UP1, UPT, UR8, 0x2, UPT ;  /* 0x000000020800788c */ /* 0x000fe2000bf25270 */
[----:B------:R-:W-:Y:S02]  /*1300*/  ISETP.NE.OR P5, PT, R0, 0x2, !P5 ;  /* 0x000000020000780c */ /* 0x000fe40006fa5670 */
[----:B------:R-:W-:-:S06]  /*1310*/  LOP3.LUT R2, R101, 0x1f, RZ, 0xc0, !PT ;  /* 0x0000001f65027812 */ /* 0x000fcc00078ec0ff */
[----:B------:R-:W-:Y:S05]  /*1320*/  BRA.U UP1, `(.L_x_17) ;  /* 0x0000001101307547 */ /* 0x000fea000b800000 */
[----:B------:R-:W1:Y:S01]  /*1330*/  LDCU UR13, c[0x0][0x38c] ;  /* 0x00007180ff0d77ac */ /* 0x000e620008000800 */
[----:B------:R-:W2:Y:S01]  /*1340*/  LDC R9, c[0x0][0x370] ;  /* 0x0000dc00ff097b82 */ /* 0x000ea20000000800 */
[----:B------:R-:W-:Y:S01]  /*1350*/  PLOP3.LUT P1, PT, PT, PT, UP2, 0x80, 0x8 ;  /* 0x000000000008781c */ /* 0x000fe20003f2f028 */
[----:B------:R-:W-:Y:S01]  /*1360*/  IMAD.MOV.U32 R15, RZ, RZ, 0x1 ;  /* 0x00000001ff0f7424 */ /* 0x000fe200078e00ff */
[----:B------:R-:W-:Y:S01]  /*1370*/  ISETP.EQ.OR P4, PT, R2, RZ, P5 ;  /* 0x000000ff0200720c */ /* 0x000fe20002f82670 */
[----:B------:R-:W-:Y:S01]  /*1380*/  IMAD.MOV.U32 R14, RZ, RZ, RZ ;  /* 0x000000ffff0e7224 */ /* 0x000fe200078e00ff */
[----:B------:R-:W-:Y:S02]  /*1390*/  PLOP3.LUT P1, PT, P1, PT, PT, 0x8, 0x80 ;  /* 0x000000000080781c */ /* 0x000fe40000f2e170 */
[----:B------:R-:W-:Y:S01]  /*13a0*/  CS2R R12, SRZ ;  /* 0x00000000000c7805 */ /* 0x000fe2000001ff00 */
[----:B------:R-:W-:Y:S01]  /*13b0*/  IMAD.MOV.U32 R10, RZ, RZ, 0x1 ;  /* 0x00000001ff0a7424 */ /* 0x000fe200078e00ff */
[----:B------:R-:W4:Y:S01]  /*13c0*/  LDC R0, c[0x0][0x374] ;  /* 0x0000dd00ff007b82 */ /* 0x000f220000000800 */
[----:B------:R-:W2:Y:S01]  /*13d0*/  LDCU.64 UR22, c[0x0][0x348] ;  /* 0x00006900ff1677ac */ /* 0x000ea20008000a00 */
[----:B------:R-:W-:Y:S01]  /*13e0*/  UMOV UR6, URZ ;  /* 0x000000ff00067c82 */ /* 0x000fe20008000000 */
[----:B-1----:R-:W-:-:S04]  /*13f0*/  UIADD3 UR5, UPT, UPT, UR13, 0x3f, URZ ;  /* 0x0000003f0d057890 */ /* 0x002fc8000fffe0ff */
[----:B------:R-:W-:-:S04]  /*1400*/  USHF.R.S32.HI UR4, URZ, 0x1f, UR5 ;  /* 0x0000001fff047899 */ /* 0x000fc80008011405 */
[----:B------:R-:W-:-:S04]  /*1410*/  ULEA.HI UR4, UR4, UR5, URZ, 0x6 ;  /* 0x0000000504047291 */ /* 0x000fc8000f8f30ff */
[----:B------:R-:W-:Y:S02]  /*1420*/  USHF.R.S32.HI UR15, URZ, 0x6, UR4 ;  /* 0x00000006ff0f7899 */ /* 0x000fe40008011404 */
[----:B------:R-:W-:Y:S02]  /*1430*/  UIADD3 UR4, UPT, UPT, UR13, -0x1, URZ ;  /* 0xffffffff0d047890 */ /* 0x000fe4000fffe0ff */
[----:B------:R-:W-:Y:S02]  /*1440*/  UISETP.LT.U32.AND UP0, UPT, UR15, 0x3, UPT ;  /* 0x000000030f00788c */ /* 0x000fe4000bf01070 */
[----:B------:R-:W-:Y:S02]  /*1450*/  UISETP.GE.U32.AND UP1, UPT, UR4, -0x7f, UPT ;  /* 0xffffff810400788c */ /* 0x000fe4000bf26070 */
[----:B------:R-:W-:Y:S02]  /*1460*/  USEL UR14, UR15, 0x3, UP0 ;  /* 0x000000030f0e7887 */ /* 0x000fe40008000000 */
[----:B------:R-:W-:-:S02]  /*1470*/  UIADD3 UR13, UPT, UPT, UR13, 0x7e, URZ ;  /* 0x0000007e0d0d7890 */ /* 0x000fc4000fffe0ff */
[----:B------:R-:W-:Y:S02]  /*1480*/  UIADD3 UR5, UPT, UPT, UR14, -0x1, URZ ;  /* 0xffffffff0e057890 */ /* 0x000fe4000fffe0ff */
[----:B------:R-:W-:-:S03]  /*1490*/  UIADD3 UR7, UPT, UPT, UR15, -UR14, URZ ;  /* 0x8000000e0f077290 */ /* 0x000fc6000fffe0ff */
[----:B------:R-:W-:-:S04]  /*14a0*/  @UP1 UIADD3 UR5, UPT, UPT, UR14, URZ, URZ ;  /* 0x000000ff0e051290 */ /* 0x000fc8000fffe0ff */
[----:B--2---:R-:W-:-:S12]  /*14b0*/  UIADD3 UR5, UPT, UPT, UR5, 0x1, URZ ;  /* 0x0000000105057890 */ /* 0x004fd8000fffe0ff */
.L_x_35:
[----:B------:R-:W-:Y:S01]  /*14c0*/  UISETP.NE.AND UP0, UPT, UR37, URZ, UPT ;  /* 0x000000ff2500728c */ /* 0x000fe2000bf05270 */
[----:B------:R-:W1:Y:S08]  /*14d0*/  S2UR UR37, SR_CgaCtaId ;  /* 0x00000000002579c3 */ /* 0x000e700000008800 */
[----:B------:R-:W-:Y:S05]  /*14e0*/  BRA.U UP0, `(.L_x_18) ;  /* 0x0000000100347547 */ /* 0x000fea000b800000 */
[----:B------:R-:W2:Y:S01]  /*14f0*/  S2R R2, SR_CgaCtaId ;  /* 0x0000000000027919 */ /* 0x000ea20000008800 */
[----:B------:R-:W-:-:S04]  /*1500*/  MOV R3, 0x400 ;  /* 0x0000040000037802 */ /* 0x000fc80000000f00 */
[----:B--2---:R-:W-:Y:S02]  /*1510*/  LEA R3, R2, R3, 0x18 ;  /* 0x0000000302037211 */ /* 0x004fe400078ec0ff */
[----:B------:R-:W-:-:S03]  /*1520*/  SHF.L.U32 R2, R10, 0x1f, RZ ;  /* 0x0000001f0a027819 */ /* 0x000fc600000006ff */
[----:B------:R-:W-:-:S04]  /*1530*/  IMAD R3, R12, 0x8, R3 ;  /* 0x000000080c037824 */ /* 0x000fc800078e0203 */
[----:B------:R-:W2:Y:S02]  /*1540*/  SYNCS.PHASECHK.TRANS64.TRYWAIT P0, [R3+URZ+0xc0], R2 ;  /* 0x0000c002030075a7 */ /* 0x000ea400080011ff */
[----:B--2---:R-:W-:Y:S05]  /*1550*/  @!P0 BRA `(.L_x_19) ;  /* 0x00000048009c8947 */ /* 0x004fea0003800000 */
.L_x_94:
[----:B------:R-:W-:Y:S01]  /*1560*/  VIADD R12, R12, 0x1 ;  /* 0x000000010c0c7836 */ /* 0x000fe20000000000 */
[----:B------:R2:W-:Y:S04]  /*1570*/  SYNCS.ARRIVE.TRANS64.A1T0 RZ, [R3+URZ+0xb0], RZ ;  /* 0x0000b0ff03ff79a7 */ /* 0x0005e800081000ff */
[----:B------:R-:W-:-:S04]  /*1580*/  ISETP.NE.AND P0, PT, R12, 0x2, PT ;  /* 0x000000020c00780c */ /* 0x000fc80003f05270 */
[----:B------:R-:W-:Y:S02]  /*1590*/  SEL R12, R12, RZ, P0 ;  /* 0x000000ff0c0c7207 */ /* 0x000fe40000000000 */
[----:B--2---:R-:W-:-:S04]  /*15a0*/  SEL R3, RZ, 0x1, P0 ;  /* 0x00000001ff037807 */ /* 0x004fc80000000000 */
[----:B------:R-:W-:-:S07]  /*15b0*/  LOP3.LUT R10, R10, R3, RZ, 0x3c, !PT ;  /* 0x000000030a0a7212 */ /* 0x000fce00078e3cff */
.L_x_18:
[----:B------:R-:W-:Y:S01]  /*15c0*/  UMOV UR4, 0x400 ;  /* 0x0000040000047882 */ /* 0x000fe20000000000 */
[----:B------:R-:W-:Y:S01]  /*15d0*/  SHF.L.U32 R2, R15, 0x1f, RZ ;  /* 0x0000001f0f027819 */ /* 0x000fe200000006ff */
[----:B-1----:R-:W-:Y:S01]  /*15e0*/  ULEA UR4, UR37, UR4, 0x18 ;  /* 0x0000000425047291 */ /* 0x002fe2000f8ec0ff */
[----:B------:R-:W-:Y:S01]  /*15f0*/  R2UR UR35, R97 ;  /* 0x00000000612372ca */ /* 0x000fe200000e0000 */
[----:B------:R-:W-:Y:S01]  /*1600*/  UISETP.GE.U32.AND UP0, UPT, UR13, 0x7f, UPT ;  /* 0x0000007f0d00788c */ /* 0x000fe2000bf06070 */
[----:B------:R-:W-:Y:S01]  /*1610*/  R2UR UR11, R91 ;  /* 0x000000005b0b72ca */ /* 0x000fe200000e0000 */
[----:B------:R-:W-:Y:S01]  /*1620*/  ULEA UR8, UR6, UR4, 0x3 ;  /* 0x0000000406087291 */ /* 0x000fe2000f8e18ff */
[----:B------:R-:W-:-:S08]  /*1630*/  UMOV UR24, URZ ;  /* 0x000000ff00187c82 */ /* 0x000fd00008000000 */
[----:B------:R1:W2:Y:S01]  /*1640*/  SYNCS.PHASECHK.TRANS64.TRYWAIT P0, [UR8+0x18], R2 ;  /* 0x00001802ff0075a7 */ /* 0x0002a20008001108 */
[----:B------:R-:W-:Y:S02]  /*1650*/  USHF.L.U32 UR35, UR35, 0x6, URZ ;  /* 0x0000000623237899 */ /* 0x000fe400080006ff */
[----:B------:R-:W-:Y:S01]  /*1660*/  USHF.L.U32 UR11, UR11, 0x6, URZ ;  /* 0x000000060b0b7899 */ /* 0x000fe200080006ff */
[----:B------:R-:W-:Y:S11]  /*1670*/  BRA.U !UP0, `(.L_x_20) ;  /* 0x0000000108a47547 */ /* 0x000ff6000b800000 */
[----:B------:R-:W-:Y:S01]  /*1680*/  UMOV UR16, URZ ;  /* 0x000000ff00107c82 */ /* 0x000fe20008000000 */
[----:B------:R-:W-:-:S05]  /*1690*/  UMOV UR17, UR6 ;  /* 0x0000000600117c82 */ /* 0x000fca0008000000 */
.L_x_25:
[----:B-1----:R-:W-:Y:S01]  /*16a0*/  ULEA UR33, UR17, UR4, 0x3 ;  /* 0x0000000411217291 */ /* 0x002fe2000f8e18ff */
[----:B--2---:R-:W-:Y:S01]  /*16b0*/  @!P5 MOV R3, 0x2000 ;  /* 0x000020000003d802 */ /* 0x004fe20000000f00 */
[----:B--2---:R-:W-:Y:S10]  /*16c0*/  @P0 BRA `(.L_x_21) ;  /* 0x00000000000c0947 */ /* 0x004ff40003800000 */
[----:B------:R-:W-:-:S04]  /*16d0*/  SHF.L.U32 R5, R15, 0x1f, RZ ;  /* 0x0000001f0f057819 */ /* 0x000fc800000006ff */
[----:B------:R-:W2:Y:S02]  /*16e0*/  SYNCS.PHASECHK.TRANS64.TRYWAIT P0, [UR33+0x18], R5 ;  /* 0x00001805ff0075a7 */ /* 0x000ea40008001121 */
[----:B--2---:R-:W-:Y:S05]  /*16f0*/  @!P0 BRA `(.L_x_22) ;  /* 0x0000004800488947 */ /* 0x004fea0003800000 */
.L_x_21:
[----:B------:R2:W-:Y:S01]  /*1700*/  @!P5 SYNCS.ARRIVE.TRANS64 RZ, [UR33], R3 ;  /* 0x00000003ffffd9a7 */ /* 0x0005e20008000021 */
[----:B------:R-:W-:Y:S04]  /*1710*/  BSSY.RECONVERGENT B0, `(.L_x_23) ;  /* 0x0000003000007945 */ /* 0x000fe80003800200 */
[----:B------:R-:W-:Y:S05]  /*1720*/  @P4 BRA `(.L_x_24) ;  /* 0x0000000000044947 */ /* 0x000fea0003800000 */
[----:B------:R-:W-:Y:S05]  /*1730*/  BPT.TRAP 0x1 ;  /* 0x000000040000795c */ /* 0x000fea0000300000 */
.L_x_24:
[----:B------:R-:W-:Y:S05]  /*1740*/  BSYNC.RECONVERGENT B0 ;  /* 0x0000000000007941 */ /* 0x000fea0003800200 */
.L_x_23:
[----:B------:R-:W-:Y:S02]  /*1750*/  UIADD3 UR6, UPT, UPT, UR17, 0x1, URZ ;  /* 0x0000000111067890 */ /* 0x000fe4000fffe0ff */
[----:B------:R-:W-:Y:S02]  /*1760*/  UIADD3 UR26, UP1, UPT, UR22, 0x80, URZ ;  /* 0x00000080161a7890 */ /* 0x000fe4000ff3e0ff */
[----:B------:R-:W-:Y:S02]  /*1770*/  UISETP.NE.AND UP0, UPT, UR6, 0x3, UPT ;  /* 0x000000030600788c */ /* 0x000fe4000bf05270 */
[----:B------:R-:W-:Y:S02]  /*1780*/  USHF.L.U32 UR34, UR16, 0x6, URZ ;  /* 0x0000000610227899 */ /* 0x000fe400080006ff */
[----:B------:R-:W-:Y:S02]  /*1790*/  USEL UR9, URZ, 0x1, UP0 ;  /* 0x00000001ff097887 */ /* 0x000fe40008000000 */
[----:B------:R-:W-:-:S02]  /*17a0*/  USEL UR6, UR6, URZ, UP0 ;  /* 0x000000ff06067287 */ /* 0x000fc40008000000 */
[----:B------:R-:W-:Y:S02]  /*17b0*/  UIADD3 UR20, UP0, UPT, UR22, 0x180, URZ ;  /* 0x0000018016147890 */ /* 0x000fe4000ff1e0ff */
[----:B------:R-:W-:Y:S01]  /*17c0*/  ULEA UR8, UR6, UR4, 0x3 ;  /* 0x0000000406087291 */ /* 0x000fe2000f8e18ff */
[----:B------:R-:W-:Y:S01]  /*17d0*/  LOP3.LUT R15, R15, UR9, RZ, 0x3c, !PT ;  /* 0x000000090f0f7c12 */ /* 0x000fe2000f8e3cff */
[----:B------:R-:W-:Y:S02]  /*17e0*/  UIADD3.X UR27, UPT, UPT, URZ, UR23, URZ, UP1, !UPT ;  /* 0x00000017ff1b7290 */ /* 0x000fe40008ffe4ff */
[----:B------:R-:W-:Y:S01]  /*17f0*/  UIADD3.X UR21, UPT, UPT, URZ, UR23, URZ, UP0, !UPT ;  /* 0x00000017ff157290 */ /* 0x000fe200087fe4ff */
[----:B-1----:R-:W-:Y:S01]  /*1800*/  SHF.L.U32 R2, R15, 0x1f, RZ ;  /* 0x0000001f0f027819 */ /* 0x002fe200000006ff */
[----:B------:R-:W-:Y:S01]  /*1810*/  UMOV UR18, 0x0 ;  /* 0x0000000000127882 */ /* 0x000fe20000000000 */
[----:B------:R-:W-:Y:S01]  /*1820*/  UMOV UR19, 0x10000000 ;  /* 0x1000000000137882 */ /* 0x000fe20000000000 */
[----:B------:R-:W-:Y:S01]  /*1830*/  UMOV UR12, UR36 ;  /* 0x00000024000c7c82 */ /* 0x000fe20008000000 */
[----:B------:R1:W1:Y:S01]  /*1840*/  SYNCS.PHASECHK.TRANS64.TRYWAIT P0, [UR8+0x18], R2 ;  /* 0x00001802ff0075a7 */ /* 0x0002620008001108 */
[----:B------:R-:W-:Y:S01]  /*1850*/  ULEA UR8, UR17, UR4, 0xc ;  /* 0x0000000411087291 */ /* 0x000fe2000f8e60ff */
[----:B------:R-:W-:Y:S01]  /*1860*/  UMOV UR9, UR33 ;  /* 0x0000002100097c82 */ /* 0x000fe20008000000 */
[----:B------:R-:W-:-:S02]  /*1870*/  UMOV UR10, UR34 ;  /* 0x00000022000a7c82 */ /* 0x000fc40008000000 */
[----:B------:R-:W-:Y:S02]  /*1880*/  UIADD3 UR32, UPT, UPT, UR8, 0x2400, URZ ;  /* 0x0000240008207890 */ /* 0x000fe4000fffe0ff */
[----:B------:R-:W-:Y:S02]  /*1890*/  UIADD3 UR8, UPT, UPT, UR8, 0x5400, URZ ;  /* 0x0000540008087890 */ /* 0x000fe4000fffe0ff */
[----:B------:R-:W-:Y:S01]  /*18a0*/  UIADD3 UR16, UPT, UPT, UR16, 0x1, URZ ;  /* 0x0000000110107890 */ /* 0x000fe2000fffe0ff */
[----:B------:R-:W-:Y:S01]  /*18b0*/  UMOV UR24, UR5 ;  /* 0x0000000500187c82 */ /* 0x000fe20008000000 */
[----:B------:R-:W-:Y:S02]  /*18c0*/  UMOV UR17, UR6 ;  /* 0x0000000600117c82 */ /* 0x000fe40008000000 */
[----:B------:R-:W-:Y:S01]  /*18d0*/  UISETP.NE.AND UP0, UPT, UR16, UR5, UPT ;  /* 0x000000051000728c */ /* 0x000fe2000bf05270 */
[----:B------:R1:W-:Y:S02]  /*18e0*/  UTMALDG.3D [UR32], [UR26], desc[UR18] ;  /* 0x000012201a0075b4 */ /* 0x0003e40008011000 */
[----:B------:R1:W-:Y:S06]  /*18f0*/  UTMALDG.3D [UR8], [UR20], desc[UR18] ;  /* 0x00001208140075b4 */ /* 0x0003ec0008011000 */
[----:B------:R-:W-:Y:S05]  /*1900*/  BRA.U UP0, `(.L_x_25) ;  /* 0xfffffffd00647547 */ /* 0x000fea000b83ffff */
.L_x_20:
[----:B-1----:R-:W-:Y:S01]  /*1910*/  ULEA UR8, UR6, UR4, 0x3 ;  /* 0x0000000406087291 */ /* 0x002fe2000f8e18ff */
[----:B------:R-:W-:Y:S01]  /*1920*/  SHF.L.U32 R2, R15, 0x1f, RZ ;  /* 0x0000001f0f027819 */ /* 0x000fe200000006ff */
[----:B------:R-:W-:Y:S01]  /*1930*/  @!P1 SYNCS.ARRIVE.TRANS64.A1T0 RZ, [UR4+0x48], RZ ;  /* 0x000048ffffff99a7 */ /* 0x000fe20008100004 */
[----:B------:R-:W-:-:S06]  /*1940*/  UISETP.GT.AND UP0, UPT, UR15, UR14, UPT ;  /* 0x0000000e0f00728c */ /* 0x000fcc000bf04270 */
[----:B--2---:R1:W2:Y:S03]  /*1950*/  SYNCS.PHASECHK.TRANS64.TRYWAIT P0, [UR8+0x18], R2 ;  /* 0x00001802ff0075a7 */ /* 0x0042a60008001108 */
[----:B------:R-:W-:Y:S05]  /*1960*/  BRA.U !UP0, `(.L_x_26) ;  /* 0x0000000108a87547 */ /* 0x000fea000b800000 */
[----:B------:R-:W-:Y:S01]  /*1970*/  UIADD3 UR21, UPT, UPT, UR7, UR24, URZ ;  /* 0x0000001807157290 */ /* 0x000fe2000fffe0ff */
[----:B------:R-:W-:-:S11]  /*1980*/  UMOV UR25, UR6 ;  /* 0x0000000600197c82 */ /* 0x000fd60008000000 */
.L_x_31:
[----:B-1----:R-:W-:Y:S01]  /*1990*/  ULEA UR17, UR25, UR4, 0x3 ;  /* 0x0000000419117291 */ /* 0x002fe2000f8e18ff */
[----:B--2---:R-:W-:Y:S01]  /*19a0*/  @!P5 MOV R3, 0x2000 ;  /* 0x000020000003d802 */ /* 0x004fe20000000f00 */
[----:B--2---:R-:W-:Y:S10]  /*19b0*/  @P0 BRA `(.L_x_27) ;  /* 0x00000000000c0947 */ /* 0x004ff40003800000 */
[----:B------:R-:W-:-:S04]  /*19c0*/  SHF.L.U32 R5, R15, 0x1f, RZ ;  /* 0x0000001f0f057819 */ /* 0x000fc800000006ff */
[----:B------:R-:W2:Y:S02]  /*19d0*/  SYNCS.PHASECHK.TRANS64.TRYWAIT P0, [UR17+0x18], R5 ;  /* 0x00001805ff0075a7 */ /* 0x000ea40008001111 */
[----:B--2---:R-:W-:Y:S05]  /*19e0*/  @!P0 BRA `(.L_x_28) ;  /* 0x0000004400a48947 */ /* 0x004fea0003800000 */
.L_x_27:
[----:B------:R2:W-:Y:S01]  /*19f0*/  @!P5 SYNCS.ARRIVE.TRANS64 RZ, [UR17], R3 ;  /* 0x00000003ffffd9a7 */ /* 0x0005e20008000011 */
[----:B------:R-:W-:Y:S04]  /*1a00*/  BSSY.RECONVERGENT B0, `(.L_x_29) ;  /* 0x0000003000007945 */ /* 0x000fe80003800200 */
[----:B------:R-:W-:Y:S05]  /*1a10*/  @P4 BRA `(.L_x_30) ;  /* 0x0000000000044947 */ /* 0x000fea0003800000 */
[----:B------:R-:W-:Y:S05]  /*1a20*/  BPT.TRAP 0x1 ;  /* 0x000000040000795c */ /* 0x000fea0000300000 */
.L_x_30:
[----:B------:R-:W-:Y:S05]  /*1a30*/  BSYNC.RECONVERGENT B0 ;  /* 0x0000000000007941 */ /* 0x000fea0003800200 */
.L_x_29:
        /* <DEDUP_REMOVED lines=20> */
[----:B------:R-:W-:Y:S01]  /*1b80*/  UIADD3 UR8, UPT, UPT, UR8, 0x5400, URZ ;  /* 0x0000540008087890 */ /* 0x000fe2000fffe0ff */
[----:B------:R-:W-:Y:S01]  /*1b90*/  UMOV UR9, UR17 ;  /* 0x0000001100097c82 */ /* 0x000fe20008000000 */
[----:B------:R-:W-:Y:S01]  /*1ba0*/  UMOV UR10, UR18 ;  /* 0x00000012000a7c82 */ /* 0x000fe20008000000 */
[----:B------:R-:W-:Y:S01]  /*1bb0*/  UIADD3 UR24, UPT, UPT, UR24, 0x1, URZ ;  /* 0x0000000118187890 */ /* 0x000fe2000fffe0ff */
[----:B------:R-:W-:-:S03]  /*1bc0*/  UMOV UR25, UR6 ;  /* 0x0000000600197c82 */ /* 0x000fc60008000000 */
[----:B------:R1:W-:Y:S01]  /*1bd0*/  UTMALDG.3D [UR16], [UR30], desc[UR26] ;  /* 0x00001a101e0075b4 */ /* 0x0003e20008011000 */
[----:B------:R-:W-:Y:S01]  /*1be0*/  UISETP.NE.AND UP0, UPT, UR24, UR21, UPT ;  /* 0x000000151800728c */ /* 0x000fe2000bf05270 */
[----:B------:R1:W-:Y:S08]  /*1bf0*/  UTMALDG.3D [UR8], [UR28], desc[UR26] ;  /* 0x00001a081c0075b4 */ /* 0x0003f00008011000 */
[----:B------:R-:W-:Y:S05]  /*1c00*/  BRA.U UP0, `(.L_x_31) ;  /* 0xfffffffd00607547 */ /* 0x000fea000b83ffff */
.L_x_26:
[C---:B-1----:R-:W-:Y:S01]  /*1c10*/  LEA R2, R14.reuse, UR4, 0x3 ;  /* 0x000000040e027c11 */ /* 0x042fe2000f8e18ff */
[----:B------:R-:W-:Y:S01]  /*1c20*/  NOP ;  /* 0x0000000000007918 */ /* 0x000fe20000000000 */
[----:B--2---:R-:W-:Y:S02]  /*1c30*/  SHF.L.U32 R3, R13, 0x1f, RZ ;  /* 0x0000001f0d037819 */ /* 0x004fe400000006ff */
[----:B------:R-:W-:Y:S02]  /*1c40*/  LEA R4, R14, UR4, 0x4 ;  /* 0x000000040e047c11 */ /* 0x000fe4000f8e20ff */
[----:B------:R-:W1:Y:S02]  /*1c50*/  SYNCS.PHASECHK.TRANS64.TRYWAIT P0, [R2+URZ+0x50], R3 ;  /* 0x00005003020075a7 */ /* 0x000e6400080011ff */
[----:B-1----:R-:W-:Y:S05]  /*1c60*/  @!P0 BRA `(.L_x_32) ;  /* 0x00000044001c8947 */ /* 0x002fea0003800000 */
.L_x_97:
[----:B------:R-:W2:Y:S01]  /*1c70*/  LDS.128 R4, [R4+0xe0] ;  /* 0x0000e00004047984 */ /* 0x000ea20000000c00 */
[----:B---3--:R-:W-:Y:S01]  /*1c80*/  ISETP.GE.AND P0, PT, R40, 0x1, PT ;  /* 0x000000012800780c */ /* 0x008fe20003f06270 */
[----:B-1----:R-:W-:Y:S01]  /*1c90*/  VIADD R2, R2, 0x60 ;  /* 0x0000006002027836 */ /* 0x002fe20000000000 */
[----:B------:R-:W-:Y:S01]  /*1ca0*/  @!PT LDS RZ, [RZ] ;  /* 0x00000000fffff984 */ /* 0x000fe20000000800 */
[----:B------:R-:W-:Y:S01]  /*1cb0*/  @!PT LDS RZ, [RZ] ;  /* 0x00000000fffff984 */ /* 0x000fe20000000800 */
[----:B------:R-:W-:Y:S01]  /*1cc0*/  @!PT LDS RZ, [RZ] ;  /* 0x00000000fffff984 */ /* 0x000fe20000000800 */
[----:B------:R-:W-:Y:S01]  /*1cd0*/  @!PT LDS RZ, [RZ] ;  /* 0x00000000fffff984 */ /* 0x000fe20000000800 */
[----:B------:R1:W-:Y:S06]  /*1ce0*/  MEMBAR.ALL.CTA ;  /* 0x0000000000007992 */ /* 0x0003ec0000008000 */
[----:B-1----:R-:W1:Y:S01]  /*1cf0*/  FENCE.VIEW.ASYNC.S ;  /* 0x00000000000073c6 */ /* 0x002e620000000000 */
[----:B------:R-:W-:-:S04]  /*1d00*/  PRMT R2, RZ, 0x654, R2 ;  /* 0x00000654ff027816 */ /* 0x000fc80000000002 */
[----:B-1----:R1:W-:Y:S01]  /*1d10*/  SYNCS.ARRIVE.TRANS64.RED.A1T0 RZ, [R2+URZ], RZ ;  /* 0x000000ff02ff79a7 */ /* 0x0023e200081004ff */
[----:B--2---:R-:W-:-:S13]  /*1d20*/  LOP3.LUT P2, RZ, R6, 0x1, RZ, 0xc0, !PT ;  /* 0x0000000106ff7812 */ /* 0x004fda000784c0ff */
[----:B------:R-:W-:Y:S01]  /*1d30*/  @P2 SHF.R.U32.HI R3, RZ, 0x10, R5 ;  /* 0x00000010ff032819 */ /* 0x000fe20000011605 */
[----:B------:R-:W-:Y:S01]  /*1d40*/  VOTEU.ANY UP0, P2 ;  /* 0x0000000000ff7886 */ /* 0x000fe20001000100 */
[----:B------:R-:W-:Y:S02]  /*1d50*/  @P2 MOV R11, R4 ;  /* 0x00000004000b2202 */ /* 0x000fe40000000f00 */
[----:B------:R-:W-:Y:S02]  /*1d60*/  @P2 R2UR.BROADCAST UR8, R3 ;  /* 0x00000000030822ca */ /* 0x000fe400008e0000 */
[----:B------:R-:W-:-:S11]  /*1d70*/  @P2 LOP3.LUT R8, R5, 0xffff, RZ, 0xc0, !PT ;  /* 0x0000ffff05082812 */ /* 0x000fd600078ec0ff */
[----:B------:R-:W-:Y:S01]  /*1d80*/  @UP0 UMOV UR36, UR8 ;  /* 0x0000000800240c82 */ /* 0x000fe20008000000 */
[----:B-1----:R-:W-:Y:S05]  /*1d90*/  @!P0 BRA `(.L_x_33) ;  /* 0x0000000000b88947 */ /* 0x002fea0003800000 */
[----:B------:R-:W4:Y:S01]  /*1da0*/  LDC.64 R4, c[0x0][0xb18] ;  /* 0x0002c600ff047b82 */ /* 0x000f220000000a00 */
[----:B------:R-:W-:-:S07]  /*1db0*/  ISETP.NE.AND P3, PT, R40, 0x1, PT ;  /* 0x000000012800780c */ /* 0x000fce0003f65270 */
[----:B------:R-:W1:Y:S08]  /*1dc0*/  LDC.64 R6, c[0x0][0xb10] ;  /* 0x0002c400ff067b82 */ /* 0x000e700000000a00 */
[----:B------:R-:W2:Y:S08]  /*1dd0*/  LDC R16, c[0x0][0xb20] ;  /* 0x0002c800ff107b82 */ /* 0x000eb00000000800 */
[----:B------:R-:W3:Y:S01]  /*1de0*/  LDC R18, c[0x0][0xb0c] ;  /* 0x0002c300ff127b82 */ /* 0x000ee20000000800 */
[----:B----4-:R-:W-:Y:S01]  /*1df0*/  IMAD.HI.U32 R17, R0, R5, RZ ;  /* 0x0000000500117227 */ /* 0x010fe200078e00ff */
[----:B------:R-:W-:-:S03]  /*1e00*/  ISETP.NE.AND P0, PT, R4, 0x1, PT ;  /* 0x000000010400780c */ /* 0x000fc60003f05270 */
[----:B------:R-:W-:-:S03]  /*1e10*/  IMAD.HI.U32 R5, R8, R5, RZ ;  /* 0x0000000508057227 */ /* 0x000fc600078e00ff */
[----:B------:R-:W4:Y:S01]  /*1e20*/  LDC.64 R2, c[0x0][0xb28] ;  /* 0x0002ca00ff027b82 */ /* 0x000f220000000a00 */
[----:B-1----:R-:W-:-:S04]  /*1e30*/  IMAD.HI.U32 R20, R9, R6, RZ ;  /* 0x0000000609147227 */ /* 0x002fc800078e00ff */
[----:B------:R-:W-:Y:S01]  /*1e40*/  IMAD.HI.U32 R22, R11, R6, RZ ;  /* 0x000000060b167227 */ /* 0x000fe200078e00ff */
[----:B------:R-:W-:Y:S02]  /*1e50*/  SHF.R.U32.HI R20, RZ, R7, R20 ;  /* 0x00000007ff147219 */ /* 0x000fe40000011614 */
[-C--:B--2---:R-:W-:Y:S02]  /*1e60*/  SHF.R.U32.HI R17, RZ, R16.reuse, R17 ;  /* 0x00000010ff117219 */ /* 0x084fe40000011611 */
[----:B------:R-:W-:Y:S02]  /*1e70*/  SHF.R.U32.HI R5, RZ, R16, R5 ;  /* 0x00000010ff057219 */ /* 0x000fe40000011605 */
[----:B------:R-:W-:Y:S02]  /*1e80*/  SEL R17, R0, R17, !P0 ;  /* 0x0000001100117207 */ /* 0x000fe40004000000 */
[----:B------:R-:W-:Y:S02]  /*1e90*/  SHF.R.U32.HI R22, RZ, R7, R22 ;  /* 0x00000007ff167219 */ /* 0x000fe40000011616 */
[----:B---3--:R-:W-:-:S02]  /*1ea0*/  ISETP.NE.AND P1, PT, R18, 0x1, PT ;  /* 0x000000011200780c */ /* 0x008fc40003f25270 */
[----:B------:R-:W-:Y:S02]  /*1eb0*/  SEL R5, R8, R5, !P0 ;  /* 0x0000000508057207 */ /* 0x000fe40004000000 */
[----:B------:R-:W-:Y:S02]  /*1ec0*/  SEL R19, R9, R20, !P1 ;  /* 0x0000001409137207 */ /* 0x000fe40004800000 */
[----:B------:R-:W-:Y:S01]  /*1ed0*/  SEL R7, R11, R22, !P1 ;  /* 0x000000160b077207 */ /* 0x000fe20004800000 */
[----:B----4-:R-:W-:-:S04]  /*1ee0*/  IMAD.HI.U32 R20, R17, R2, RZ ;  /* 0x0000000211147227 */ /* 0x010fc800078e00ff */
[----:B------:R-:W-:Y:S01]  /*1ef0*/  IMAD.HI.U32 R6, R19, R2, RZ ;  /* 0x0000000213067227 */ /* 0x000fe200078e00ff */
[----:B------:R-:W-:-:S04]  /*1f00*/  @P3 SHF.R.U32.HI R17, RZ, R3, R20 ;  /* 0x00000003ff113219 */ /* 0x000fc80000011614 */
[----:B------:R-:W-:Y:S01]  /*1f10*/  @P3 SHF.R.U32.HI R19, RZ, R3, R6 ;  /* 0x00000003ff133219 */ /* 0x000fe20000011606 */
[----:B------:R-:W-:-:S04]  /*1f20*/  IMAD R17, R40, R17, RZ ;  /* 0x0000001128117224 */ /* 0x000fc800078e02ff */
[----:B------:R-:W-:Y:S01]  /*1f30*/  IMAD R6, R40, R19, RZ ;  /* 0x0000001328067224 */ /* 0x000fe200078e02ff */
[C---:B------:R-:W-:Y:S02]  /*1f40*/  ISETP.GE.AND P0, PT, R5.reuse, R17, PT ;  /* 0x000000110500720c */ /* 0x040fe40003f06270 */
[----:B------:R-:W-:Y:S02]  /*1f50*/  IADD3 R17, PT, PT, -R5, RZ, RZ ;  /* 0x000000ff05117210 */ /* 0x000fe40007ffe1ff */
[----:B------:R-:W-:Y:S01]  /*1f60*/  ISETP.GE.OR P0, PT, R7, R6, P0 ;  /* 0x000000060700720c */ /* 0x000fe20000706670 */
[----:B------:R-:W-:-:S04]  /*1f70*/  IMAD.HI.U32 R6, R5, R2, RZ ;  /* 0x0000000205067227 */ /* 0x000fc800078e00ff */
[----:B------:R-:W-:Y:S01]  /*1f80*/  IMAD R8, R4, R17, R8 ;  /* 0x0000001104087224 */ /* 0x000fe200078e0208 */
[----:B------:R-:W-:-:S04]  /*1f90*/  SHF.R.U32.HI R6, RZ, R3, R6 ;  /* 0x00000003ff067219 */ /* 0x000fc80000011606 */
[----:B------:R-:W-:-:S03]  /*1fa0*/  SEL R6, R5, R6, !P3 ;  /* 0x0000000605067207 */ /* 0x000fc60005800000 */
[----:B------:R-:W-:-:S04]  /*1fb0*/  @!P0 IMAD.HI.U32 R16, R7, R2, RZ ;  /* 0x0000000207108227 */ /* 0x000fc800078e00ff */
[----:B------:R-:W-:Y:S01]  /*1fc0*/  IMAD.MOV R2, RZ, RZ, -R6 ;  /* 0x000000ffff027224 */ /* 0x000fe200078e0a06 */
[----:B------:R-:W-:-:S03]  /*1fd0*/  @!P0 SHF.R.U32.HI R16, RZ, R3, R16 ;  /* 0x00000003ff108219 */ /* 0x000fc60000011610 */
[----:B------:R-:W-:Y:S01]  /*1fe0*/  IMAD R2, R40, R2, R5 ;  /* 0x0000000228027224 */ /* 0x000fe200078e0205 */
[----:B------:R-:W-:-:S05]  /*1ff0*/  @!P0 SEL R3, R7, R16, !P3 ;  /* 0x0000001007038207 */ /* 0x000fca0005800000 */
[--C-:B------:R-:W-:Y:S02]  /*2000*/  @!P0 IMAD.IADD R6, R6, 0x1, -R3.reuse ;  /* 0x0000000106068824 */ /* 0x100fe400078e0a03 */
[----:B------:R-:W-:Y:S01]  /*2010*/  @!P0 IMAD R3, R2, R19, R3 ;  /* 0x0000001302038224 */ /* 0x000fe200078e0203 */
[----:B------:R-:W-:Y:S01]  /*2020*/  IADD3 R2, PT, PT, -R7, RZ, RZ ;  /* 0x000000ff07027210 */ /* 0x000fe20007ffe1ff */
[----:B------:R-:W-:Y:S02]  /*2030*/  @!P0 IMAD R5, R40, R6, R7 ;  /* 0x0000000628058224 */ /* 0x000fe400078e0207 */
[----:B------:R-:W-:Y:S02]  /*2040*/  @!P0 IMAD.MOV.U32 R7, RZ, RZ, R3 ;  /* 0x000000ffff078224 */ /* 0x000fe400078e0003 */
[----:B------:R-:W-:Y:S02]  /*2050*/  IMAD R2, R18, R2, R11 ;  /* 0x0000000212027224 */ /* 0x000fe400078e020b */
[----:B------:R-:W-:-:S02]  /*2060*/  IMAD R8, R5, R4, R8 ;  /* 0x0000000405087224 */ /* 0x000fc400078e0208 */
[----:B------:R-:W-:Y:S02]  /*2070*/  IMAD R11, R7, R18, R2 ;  /* 0x00000012070b7224 */ /* 0x000fe400078e0202 */
.L_x_33:
[----:B------:R-:W1:Y:S02]  /*2080*/  LDCU UR8, c[0x0][0xb30] ;  /* 0x00016600ff0877ac */ /* 0x000e640008000800 */
[----:B-1----:R-:W-:-:S09]  /*2090*/  UISETP.NE.AND UP0, UPT, UR8, 0x1, UPT ;  /* 0x000000010800788c */ /* 0x002fd2000bf05270 */
[----:B------:R-:W-:Y:S05]  /*20a0*/  BRA.U UP0, `(.L_x_34) ;  /* 0x0000000100407547 */ /* 0x000fea000b800000 */
[----:B------:R-:W1:Y:S08]  /*20b0*/  LDC.64 R4, c[0x0][0xb10] ;  /* 0x0002c400ff047b82 */ /* 0x000e700000000a00 */
[----:B------:R-:W2:Y:S08]  /*20c0*/  LDC.64 R2, c[0x0][0xb18] ;  /* 0x0002c600ff027b82 */ /* 0x000eb00000000a00 */
[----:B------:R-:W3:Y:S08]  /*20d0*/  LDC R6, c[0x0][0xb20] ;  /* 0x0002c800ff067b82 */ /* 0x000ef00000000800 */
[----:B------:R-:W4:Y:S01]  /*20e0*/  LDC R16, c[0x0][0xb0c] ;  /* 0x0002c300ff107b82 */ /* 0x000f220000000800 */
[----:B-1----:R-:W-:-:S05]  /*20f0*/  IMAD.HI.U32 R4, R11, R4, RZ ;  /* 0x000000040b047227 */ /* 0x002fca00078e00ff */
[----:B------:R-:W-:Y:S01]  /*2100*/  SHF.R.U32.HI R4, RZ, R5, R4 ;  /* 0x00000005ff047219 */ /* 0x000fe20000011604 */
[----:B--2---:R-:W-:Y:S01]  /*2110*/  IMAD.HI.U32 R3, R8, R3, RZ ;  /* 0x0000000308037227 */ /* 0x004fe200078e00ff */
[----:B------:R-:W-:-:S04]  /*2120*/  ISETP.NE.AND P0, PT, R2, 0x1, PT ;  /* 0x000000010200780c */ /* 0x000fc80003f05270 */
[----:B---3--:R-:W-:-:S04]  /*2130*/  SHF.R.U32.HI R3, RZ, R6, R3 ;  /* 0x00000006ff037219 */ /* 0x008fc80000011603 */
[----:B------:R-:W-:Y:S02]  /*2140*/  SEL R3, R8, R3, !P0 ;  /* 0x0000000308037207 */ /* 0x000fe40004000000 */
[----:B----4-:R-:W-:-:S04]  /*2150*/  ISETP.NE.AND P1, PT, R16, 0x1, PT ;  /* 0x000000011000780c */ /* 0x010fc80003f25270 */
[----:B------:R-:W-:-:S05]  /*2160*/  SEL R4, R11, R4, !P1 ;  /* 0x000000040b047207 */ /* 0x000fca0004800000 */
[----:B------:R-:W-:Y:S02]  /*2170*/  IMAD.IADD R5, R3, 0x1, -R4 ;  /* 0x0000000103057824 */ /* 0x000fe400078e0a04 */
[----:B------:R-:W-:Y:S02]  /*2180*/  IMAD.IADD R3, R4, 0x1, -R3 ;  /* 0x0000000104037824 */ /* 0x000fe400078e0a03 */
[----:B------:R-:W-:Y:S02]  /*2190*/  IMAD R11, R5, R16, R11 ;  /* 0x00000010050b7224 */ /* 0x000fe400078e020b */
[----:B------:R-:W-:-:S07]  /*21a0*/  IMAD R8, R3, R2, R8 ;  /* 0x0000000203087224 */ /* 0x000fce00078e0208 */
.L_x_34:
[----:B------:R-:W-:Y:S01]  /*21b0*/  VIADD R14, R14, 0x1 ;  /* 0x000000010e0e7836 */ /* 0x000fe20000000000 */
[----:B------:R-:W-:Y:S01]  /*21c0*/  PLOP3.LUT P1, PT, PT, PT, PT, 0x80, 0x8 ;  /* 0x000000000008781c */ /* 0x000fe20003f2f070 */
[----:B------:R-:W-:Y:S02]  /*21d0*/  IMAD.IADD R97, R11, 0x1, R90 ;  /* 0x000000010b617824 */ /* 0x000fe400078e025a */
[----:B------:R-:W-:Y:S01]  /*21e0*/  IMAD.IADD R91, R8, 0x1, R79 ;  /* 0x00000001085b7824 */ /* 0x000fe200078e024f */
[----:B------:R-:W-:-:S04]  /*21f0*/  ISETP.NE.AND P0, PT, R14, 0x2, PT ;  /* 0x000000020e00780c */ /* 0x000fc80003f05270 */
[----:B------:R-:W-:Y:S02]  /*2200*/  SEL R2, RZ, 0x1, P0 ;  /* 0x00000001ff027807 */ /* 0x000fe40000000000 */
[----:B------:R-:W-:Y:S02]  /*2210*/  SEL R14, R14, RZ, P0 ;  /* 0x000000ff0e0e7207 */ /* 0x000fe40000000000 */
[----:B------:R-:W-:Y:S01]  /*2220*/  LOP3.LUT R13, R13, R2, RZ, 0x3c, !PT ;  /* 0x000000020d0d7212 */ /* 0x000fe200078e3cff */
[----:B------:R-:W-:Y:S06]  /*2230*/  @P2 BRA `(.L_x_35) ;  /* 0xfffffff000a02947 */ /* 0x000fec000383ffff */
[----:B------:R-:W-:Y:S01]  /*2240*/  UIADD3 UR4, UPT, UPT, UR4, 0x18, URZ ;  /* 0x0000001804047890 */ /* 0x000fe2000fffe0ff */
[----:B------:R-:W-:-:S03]  /*2250*/  SHF.L.U32 R3, R15, 0x1f, RZ ;  /* 0x0000001f0f037819 */ /* 0x000fc600000006ff */
[----:B------:R-:W-:-:S09]  /*2260*/  ULEA UR5, UR6, UR4, 0x3 ;  /* 0x0000000406057291 */ /* 0x000fd2000f8e18ff */
[----:B------:R-:W1:Y:S02]  /*2270*/  SYNCS.PHASECHK.TRANS64.TRYWAIT P0, [UR5], R3 ;  /* 0x00000003ff0075a7 */ /* 0x000e640008001105 */
[----:B-1----:R-:W-:Y:S05]  /*2280*/  @!P0 BRA `(.L_x_36) ;  /* 0x0000003c00a88947 */ /* 0x002fea0003800000 */
.L_x_99:
[----:B------:R-:W-:-:S04]  /*2290*/  UIADD3 UR6, UPT, UPT, UR6, 0x1, URZ ;  /* 0x0000000106067890 */ /* 0x000fc8000fffe0ff */
[----:B------:R-:W-:-:S04]  /*22a0*/  UISETP.NE.AND UP0, UPT, UR6, 0x3, UPT ;  /* 0x000000030600788c */ /* 0x000fc8000bf05270 */
[----:B------:R-:W-:Y:S02]  /*22b0*/  USEL UR7, URZ, 0x1, UP0 ;  /* 0x00000001ff077887 */ /* 0x000fe40008000000 */
[----:B------:R-:W-:-:S04]  /*22c0*/  USEL UR6, UR6, URZ, UP0 ;  /* 0x000000ff06067287 */ /* 0x000fc80008000000 */
[----:B------:R-:W-:Y:S01]  /*22d0*/  ULEA UR5, UR6, UR4, 0x3 ;  /* 0x0000000406057291 */ /* 0x000fe2000f8e18ff */
[----:B------:R-:W-:-:S04]  /*22e0*/  LOP3.LUT R15, R15, UR7, RZ, 0x3c, !PT ;  /* 0x000000070f0f7c12 */ /* 0x000fc8000f8e3cff */
[----:B-1----:R-:W-:-:S04]  /*22f0*/  SHF.L.U32 R3, R15, 0x1f, RZ ;  /* 0x0000001f0f037819 */ /* 0x002fc800000006ff */
[----:B------:R-:W1:Y:S02]  /*2300*/  SYNCS.PHASECHK.TRANS64.TRYWAIT P0, [UR5], R3 ;  /* 0x00000003ff0075a7 */ /* 0x000e640008001105 */
[----:B-1----:R-:W-:Y:S05]  /*2310*/  @!P0 BRA `(.L_x_37) ;  /* 0x0000003c009c8947 */ /* 0x002fea0003800000 */
.L_x_101:
[----:B------:R-:W-:-:S04]  /*2320*/  UIADD3 UR6, UPT, UPT, UR6, 0x1, URZ ;  /* 0x0000000106067890 */ /* 0x000fc8000fffe0ff */
[----:B------:R-:W-:-:S04]  /*2330*/  UISETP.NE.AND UP0, UPT, UR6, 0x3, UPT ;  /* 0x000000030600788c */ /* 0x000fc8000bf05270 */
[----:B------:R-:W-:Y:S02]  /*2340*/  USEL UR5, URZ, 0x1, UP0 ;  /* 0x00000001ff057887 */ /* 0x000fe40008000000 */
[----:B------:R-:W-:-:S04]  /*2350*/  USEL UR6, UR6, URZ, UP0 ;  /* 0x000000ff06067287 */ /* 0x000fc80008000000 */
[----:B------:R-:W-:Y:S01]  /*2360*/  ULEA UR6, UR6, UR4, 0x3 ;  /* 0x0000000406067291 */ /* 0x000fe2000f8e18ff */
[----:B-1----:R-:W-:-:S04]  /*2370*/  LOP3.LUT R3, R15, UR5, RZ, 0x3c, !PT ;  /* 0x000000050f037c12 */ /* 0x002fc8000f8e3cff */
[----:B------:R-:W-:Y:S01]  /*2380*/  SHF.L.U32 R3, R3, 0x1f, RZ ;  /* 0x0000001f03037819 */ /* 0x000fe200000006ff */
[----:B----4-:R-:W-:-:S07]  /*2390*/  IMAD.U32 R0, RZ, RZ, UR6 ;  /* 0x00000006ff007e24 */ /* 0x010fce000f8e00ff */
.L_x_38:
[----:B-1----:R1:W2:Y:S02]  /*23a0*/  SYNCS.PHASECHK.TRANS64.TRYWAIT P0, [R0+URZ], R3 ;  /* 0x00000003000075a7 */ /* 0x0022a400080011ff */
[----:B--2---:R-:W-:Y:S05]  /*23b0*/  @!P0 NANOSLEEP.SYNCS 0x989680 ;  /* 0x009896800000895d */ /* 0x004fea0003900000 */
[----:B------:R-:W2:Y:S02]  /*23c0*/  @!P0 SYNCS.PHASECHK.TRANS64 P0, [R0+URZ], R3 ;  /* 0x00000003000085a7 */ /* 0x000ea400080010ff */
[----:B--2---:R-:W-:Y:S05]  /*23d0*/  @P0 EXIT ;  /* 0x000000000000094d */ /* 0x004fea0003800000 */
[----:B------:R-:W-:Y:S05]  /*23e0*/  BRA `(.L_x_38) ;  /* 0xfffffffc00ec7947 */ /* 0x000fea000383ffff */
.L_x_17:
[----:B------:R-:W-:-:S04]  /*23f0*/  UISETP.NE.AND UP1, UPT, UR37, URZ, UPT ;  /* 0x000000ff2500728c */ /* 0x000fc8000bf25270 */
[----:B------:R-:W-:-:S09]  /*2400*/  UISETP.NE.OR UP1, UPT, UR8, 0x1, UP1 ;  /* 0x000000010800788c */ /* 0x000fd20008f25670 */
[----:B------:R-:W-:Y:S05]  /*2410*/  BRA.U UP1, `(.L_x_39) ;  /* 0x0000000501487547 */ /* 0x000fea000b800000 */
[----:B------:R-:W-:Y:S01]  /*2420*/  ISETP.NE.AND P2, PT, R2, RZ, PT ;  /* 0x000000ff0200720c */ /* 0x000fe20003f45270 */
[----:B------:R-:W-:Y:S01]  /*2430*/  IMAD.MOV.U32 R12, RZ, RZ, 0x1 ;  /* 0x00000001ff0c7424 */ /* 0x000fe200078e00ff */
[----:B------:R-:W-:Y:S02]  /*2440*/  CS2R R10, SRZ ;  /* 0x00000000000a7805 */ /* 0x000fe4000001ff00 */
[----:B------:R-:W-:Y:S01]  /*2450*/  CS2R R8, SRZ ;  /* 0x0000000000087805 */ /* 0x000fe2000001ff00 */
[----:B------:R-:W-:Y:S01]  /*2460*/  UMOV UR4, 0x400 ;  /* 0x0000040000047882 */ /* 0x000fe20000000000 */
[----:B------:R-:W-:Y:S01]  /*2470*/  UMOV UR6, URZ ;  /* 0x000000ff00067c82 */ /* 0x000fe20008000000 */
[----:B------:R-:W-:-:S12]  /*2480*/  ULEA UR37, UR37, UR4, 0x18 ;  /* 0x0000000425257291 */ /* 0x000fd8000f8ec0ff */
.L_x_43:
[----:B------:R-:W-:Y:S02]  /*2490*/  LEA R0, R8, UR37, 0x3 ;  /* 0x0000002508007c11 */ /* 0x000fe4000f8e18ff */
[----:B------:R-:W-:-:S03]  /*24a0*/  SHF.L.U32 R5, R9, 0x1f, RZ ;  /* 0x0000001f09057819 */ /* 0x000fc600000006ff */
[----:B------:R-:W-:Y:S01]  /*24b0*/  VIADD R4, R0, 0xc0 ;  /* 0x000000c000047836 */ /* 0x000fe20000000000 */
[----:B------:R-:W1:Y:S02]  /*24c0*/  SYNCS.PHASECHK.TRANS64.TRYWAIT P0, [R0+URZ+0xb0], R5 ;  /* 0x0000b005000075a7 */ /* 0x000e6400080011ff */
[----:B-1----:R-:W-:Y:S05]  /*24d0*/  @!P0 BRA `(.L_x_40) ;  /* 0x0000003c00448947 */ /* 0x002fea0003800000 */
.L_x_102:
[----:B------:R-:W-:Y:S01]  /*24e0*/  ULEA UR5, UR6, UR37, 0x3 ;  /* 0x0000002506057291 */ /* 0x000fe2000f8e18ff */
[----:B------:R-:W-:Y:S02]  /*24f0*/  PRMT R4, RZ, 0x654, R4 ;  /* 0x00000654ff047816 */ /* 0x000fe40000000004 */
[----:B-1----:R-:W-:Y:S01]  /*2500*/  SHF.L.U32 R5, R12, 0x1f, RZ ;  /* 0x0000001f0c057819 */ /* 0x002fe200000006ff */
[----:B------:R-:W-:Y:S01]  /*2510*/  UIADD3 UR4, UPT, UPT, UR5, 0x50, URZ ;  /* 0x0000005005047890 */ /* 0x000fe2000fffe0ff */
[----:B------:R1:W-:Y:S05]  /*2520*/  SYNCS.ARRIVE.TRANS64.RED.A1T0 RZ, [R4+URZ], RZ ;  /* 0x000000ff04ff79a7 */ /* 0x0003ea00081004ff */
[----:B------:R-:W-:Y:S01]  /*2530*/  IMAD.U32 R7, RZ, RZ, UR4 ;  /* 0x00000004ff077e24 */ /* 0x000fe2000f8e00ff */
[----:B------:R-:W2:Y:S04]  /*2540*/  SYNCS.PHASECHK.TRANS64.TRYWAIT P0, [UR5+0x60], R5 ;  /* 0x00006005ff0075a7 */ /* 0x000ea80008001105 */
[----:B------:R-:W-:Y:S01]  /*2550*/  PRMT R6, R2, 0x654, R7 ;  /* 0x0000065402067816 */ /* 0x000fe20000000007 */
[----:B-1----:R-:W-:Y:S01]  /*2560*/  @!P2 IMAD.MOV.U32 R4, RZ, RZ, 0x10 ;  /* 0x00000010ff04a424 */ /* 0x002fe200078e00ff */
[----:B--2---:R-:W-:Y:S06]  /*2570*/  @!P0 BRA `(.L_x_41) ;  /* 0x0000003c00308947 */ /* 0x004fec0003800000 */
.L_x_104:
[----:B------:R-:W-:Y:S01]  /*2580*/  ULEA UR4, UR6, UR37, 0x4 ;  /* 0x0000002506047291 */ /* 0x000fe2000f8e20ff */
[----:B------:R-:W-:Y:S01]  /*2590*/  SEL R3, R6, R3, !P2 ;  /* 0x0000000306037207 */ /* 0x000fe20005000000 */
[----:B------:R-:W-:Y:S01]  /*25a0*/  UIADD3 UR5, UPT, UPT, UR5, 0x50, URZ ;  /* 0x0000005005057890 */ /* 0x000fe2000fffe0ff */
[----:B-1----:R-:W-:Y:S01]  /*25b0*/  LEA R0, R11, UR37, 0x3 ;  /* 0x000000250b007c11 */ /* 0x002fe2000f8e18ff */
[----:B------:R-:W-:Y:S01]  /*25c0*/  UIADD3 UR4, UPT, UPT, UR4, 0xe0, URZ ;  /* 0x000000e004047890 */ /* 0x000fe2000fffe0ff */
[----:B------:R-:W-:Y:S01]  /*25d0*/  SHF.L.U32 R5, R10, 0x1f, RZ ;  /* 0x0000001f0a057819 */ /* 0x000fe200000006ff */
[----:B------:R1:W-:Y:S01]  /*25e0*/  @!P2 SYNCS.ARRIVE.TRANS64.RED RZ, [R3+URZ], R4 ;  /* 0x0000000403ffa9a7 */ /* 0x0003e200080004ff */
[----:B------:R-:W-:Y:S01]  /*25f0*/  UIADD3 UR6, UPT, UPT, UR6, 0x1, URZ ;  /* 0x0000000106067890 */ /* 0x000fe2000fffe0ff */
[----:B------:R-:W-:-:S03]  /*2600*/  VIADD R8, R8, 0x1 ;  /* 0x0000000108087836 */ /* 0x000fc60000000000 */
[----:B------:R-:W-:Y:S02]  /*2610*/  UISETP.NE.AND UP0, UPT, UR6, 0x2, UPT ;  /* 0x000000020600788c */ /* 0x000fe4000bf05270 */
[----:B------:R-:W-:Y:S06]  /*2620*/  UGETNEXTWORKID.BROADCAST [UR4], [UR5] ;  /* 0x00000000040073ca */ /* 0x000fec0008000100 */
[----:B------:R-:W-:Y:S01]  /*2630*/  USEL UR4, URZ, 0x1, UP0 ;  /* 0x00000001ff047887 */ /* 0x000fe20008000000 */
[----:B------:R-:W-:Y:S01]  /*2640*/  ISETP.NE.AND P0, PT, R8, 0x2, PT ;  /* 0x000000020800780c */ /* 0x000fe20003f05270 */
[----:B------:R-:W-:Y:S01]  /*2650*/  USEL UR6, UR6, URZ, UP0 ;  /* 0x000000ff06067287 */ /* 0x000fe20008000000 */
[----:B------:R-:W2:Y:S03]  /*2660*/  SYNCS.PHASECHK.TRANS64.TRYWAIT P1, [R0+URZ+0x50], R5 ;  /* 0x00005005000075a7 */ /* 0x000ea600080211ff */
[----:B------:R-:W-:Y:S01]  /*2670*/  LOP3.LUT R12, R12, UR4, RZ, 0x3c, !PT ;  /* 0x000000040c0c7c12 */ /* 0x000fe2000f8e3cff */
[----:B-12---:R-:W-:Y:S07]  /*2680*/  @!P1 BRA `(.L_x_42) ;  /* 0x0000003c00049947 */ /* 0x006fee0003800000 */
.L_x_105:
[C---:B------:R-:W-:Y:S01]  /*2690*/  LEA R4, R11.reuse, UR37, 0x4 ;  /* 0x000000250b047c11 */ /* 0x040fe2000f8e20ff */
[----:B-1----:R-:W-:Y:S01]  /*26a0*/  VIADD R0, R0, 0x60 ;  /* 0x0000006000007836 */ /* 0x002fe20000000000 */
[----:B------:R-:W-:Y:S01]  /*26b0*/  SEL R8, R8, RZ, P0 ;  /* 0x000000ff08087207 */ /* 0x000fe20000000000 */
[----:B------:R-:W-:-:S03]  /*26c0*/  VIADD R11, R11, 0x1 ;  /* 0x000000010b0b7836 */ /* 0x000fc60000000000 */
[----:B------:R-:W1:Y:S01]  /*26d0*/  LDS.128 R4, [R4+0xe0] ;  /* 0x0000e00004047984 */ /* 0x000e620000000c00 */
[----:B------:R-:W-:Y:S02]  /*26e0*/  PRMT R0, RZ, 0x654, R0 ;  /* 0x00000654ff007816 */ /* 0x000fe40000000000 */
[C---:B------:R-:W-:Y:S01]  /*26f0*/  ISETP.NE.AND P1, PT, R11.reuse, 0x2, PT ;  /* 0x000000020b00780c */ /* 0x040fe20003f25270 */
[----:B------:R-:W-:Y:S01]  /*2700*/  @!PT LDS RZ, [RZ] ;  /* 0x00000000fffff984 */ /* 0x000fe20000000800 */
[----:B------:R-:W-:Y:S01]  /*2710*/  @!PT LDS RZ, [RZ] ;  /* 0x00000000fffff984 */ /* 0x000fe20000000800 */
[----:B------:R-:W-:Y:S01]  /*2720*/  @!PT LDS RZ, [RZ] ;  /* 0x00000000fffff984 */ /* 0x000fe20000000800 */
[----:B------:R-:W-:Y:S01]  /*2730*/  @!PT LDS RZ, [RZ] ;  /* 0x00000000fffff984 */ /* 0x000fe20000000800 */
[----:B------:R2:W-:Y:S06]  /*2740*/  MEMBAR.ALL.CTA ;  /* 0x0000000000007992 */ /* 0x0005ec0000008000 */
[----:B--2---:R-:W2:Y:S01]  /*2750*/  FENCE.VIEW.ASYNC.S ;  /* 0x00000000000073c6 */ /* 0x004ea20000000000 */
[----:B------:R-:W-:Y:S01]  /*2760*/  SEL R11, R11, RZ, P1 ;  /* 0x000000ff0b0b7207 */ /* 0x000fe20000800000 */
[----:B--2---:R2:W-:Y:S01]  /*2770*/  SYNCS.ARRIVE.TRANS64.RED.A1T0 RZ, [R0+URZ], RZ ;  /* 0x000000ff00ff79a7 */ /* 0x0045e200081004ff */
[----:B-1----:R-:W-:-:S02]  /*2780*/  LOP3.LUT P3, RZ, R6, 0x1, RZ, 0xc0, !PT ;  /* 0x0000000106ff7812 */ /* 0x002fc4000786c0ff */
[----:B------:R-:W-:-:S04]  /*2790*/  SEL R5, RZ, 0x1, P1 ;  /* 0x00000001ff057807 */ /* 0x000fc80000800000 */
[----:B------:R-:W-:Y:S02]  /*27a0*/  LOP3.LUT R10, R10, R5, RZ, 0x3c, !PT ;  /* 0x000000050a0a7212 */ /* 0x000fe400078e3cff */
[----:B--2---:R-:W-:-:S04]  /*27b0*/  SEL R0, RZ, 0x1, P0 ;  /* 0x00000001ff007807 */ /* 0x004fc80000000000 */
[----:B------:R-:W-:Y:S01]  /*27c0*/  LOP3.LUT R9, R9, R0, RZ, 0x3c, !PT ;  /* 0x0000000009097212 */ /* 0x000fe200078e3cff */
[----:B------:R-:W-:Y:S06]  /*27d0*/  @P3 BRA `(.L_x_43) ;  /* 0xfffffffc002c3947 */ /* 0x000fec000383ffff */
[----:B------:R-:W-:Y:S01]  /*27e0*/  ULEA UR5, UR6, UR37, 0x3 ;  /* 0x0000002506057291 */ /* 0x000fe2000f8e18ff */
[----:B------:R-:W-:-:S08]  /*27f0*/  SHF.L.U32 R3, R12, 0x1f, RZ ;  /* 0x0000001f0c037819 */ /* 0x000fd000000006ff */
[----:B------:R-:W1:Y:S02]  /*2800*/  SYNCS.PHASECHK.TRANS64 P0, [UR5+0x60], R3 ;  /* 0x00006003ff0075a7 */ /* 0x000e640008001005 */
[----:B-1----:R-:W-:Y:S05]  /*2810*/  @P0 BRA `(.L_x_44) ;  /* 0x0000000000080947 */ /* 0x002fea0003800000 */
[----:B------:R-:W1:Y:S02]  /*2820*/  SYNCS.PHASECHK.TRANS64.TRYWAIT P0, [UR5+0x60], R3 ;  /* 0x00006003ff0075a7 */ /* 0x000e640008001105 */
[----:B-1----:R-:W-:Y:S05]  /*2830*/  @!P0 BRA `(.L_x_45) ;  /* 0x0000003800ac8947 */ /* 0x002fea0003800000 */
.L_x_44:
[----:B------:R-:W-:-:S04]  /*2840*/  UIADD3 UR4, UPT, UPT, UR6, 0x1, URZ ;  /* 0x0000000106047890 */ /* 0x000fc8000fffe0ff */
[----:B------:R-:W-:-:S04]  /*2850*/  UISETP.NE.AND UP0, UPT, UR4, 0x2, UPT ;  /* 0x000000020400788c */ /* 0x000fc8000bf05270 */
[----:B------:R-:W-:Y:S02]  /*2860*/  USEL UR7, URZ, 0x1, UP0 ;  /* 0x00000001ff077887 */ /* 0x000fe40008000000 */
[----:B------:R-:W-:-:S04]  /*2870*/  USEL UR4, UR4, URZ, UP0 ;  /* 0x000000ff04047287 */ /* 0x000fc80008000000 */
[----:B------:R-:W-:Y:S01]  /*2880*/  ULEA UR4, UR4, UR37, 0x3 ;  /* 0x0000002504047291 */ /* 0x000fe2000f8e18ff */
[----:B-1----:R-:W-:-:S04]  /*2890*/  LOP3.LUT R3, R12, UR7, RZ, 0x3c, !PT ;  /* 0x000000070c037c12 */ /* 0x002fc8000f8e3cff */
[----:B------:R-:W-:-:S04]  /*28a0*/  SHF.L.U32 R0, R3, 0x1f, RZ ;  /* 0x0000001f03007819 */ /* 0x000fc800000006ff */
[----:B------:R-:W1:Y:S02]  /*28b0*/  SYNCS.PHASECHK.TRANS64 P0, [UR4+0x60], R0 ;  /* 0x00006000ff0075a7 */ /* 0x000e640008001004 */
[----:B-1----:R-:W-:Y:S05]  /*28c0*/  @P0 EXIT ;  /* 0x000000000000094d */ /* 0x002fea0003800000 */
[----:B------:R-:W-:Y:S02]  /*28d0*/  SHF.L.U32 R3, R3, 0x1f, RZ ;  /* 0x0000001f03037819 */ /* 0x000fe400000006ff */
[----:B------:R-:W-:-:S07]  /*28e0*/  MOV R0, UR4 ;  /* 0x0000000400007c02 */ /* 0x000fce0008000f00 */
.L_x_46:
[----:B-1----:R1:W2:Y:S02]  /*28f0*/  SYNCS.PHASECHK.TRANS64.TRYWAIT P0, [R0+URZ+0x60], R3 ;  /* 0x00006003000075a7 */ /* 0x0022a400080011ff */
[----:B--2---:R-:W-:Y:S05]  /*2900*/  @!P0 NANOSLEEP.SYNCS 0x989680 ;  /* 0x009896800000895d */ /* 0x004fea0003900000 */
[----:B------:R-:W2:Y:S02]  /*2910*/  @!P0 SYNCS.PHASECHK.TRANS64 P0, [R0+URZ+0x60], R3 ;  /* 0x00006003000085a7 */ /* 0x000ea400080010ff */
[----:B--2---:R-:W-:Y:S05]  /*2920*/  @P0 EXIT ;  /* 0x000000000000094d */ /* 0x004fea0003800000 */
[----:B------:R-:W-:Y:S05]  /*2930*/  BRA `(.L_x_46) ;  /* 0xfffffffc00ec7947 */ /* 0x000fea000383ffff */
.L_x_39:
[----:B------:R-:W-:-:S09]  /*2940*/  UISETP.NE.AND UP1, UPT, UR8, URZ, UPT ;  /* 0x000000ff0800728c */ /* 0x000fd2000bf25270 */
[----:B------:R-:W-:Y:S05]  /*2950*/  BRA.U UP1, `(.L_x_47) ;  /* 0x0000000d01947547 */ /* 0x000fea000b800000 */
[----:B------:R-:W-:Y:S01]  /*2960*/  UMOV UR4, 0x40 ;  /* 0x0000004000047882 */ /* 0x000fe20000000000 */
[----:B------:R-:W-:Y:S01]  /*2970*/  NOP ;  /* 0x0000000000007918 */ /* 0x000fe20000000000 */
[----:B------:R-:W-:Y:S01]  /*2980*/  ULEA UR4, UR37, UR4, 0x18 ;  /* 0x0000000425047291 */ /* 0x000fe2000f8ec0ff */
[----:B------:R-:W-:Y:S02]  /*2990*/  UMOV UR5, 0x400 ;  /* 0x0000040000057882 */ /* 0x000fe40000000000 */
[----:B------:R-:W-:-:S06]  /*29a0*/  ULEA UR37, UR37, UR5, 0x18 ;  /* 0x0000000525257291 */ /* 0x000fcc000f8ec0ff */
[----:B------:R-:W1:Y:S02]  /*29b0*/  LDS.U8 R0, [UR4+0x1c] ;  /* 0x00001c04ff007984 */ /* 0x000e640008000000 */
[----:B-1----:R-:W-:-:S13]  /*29c0*/  ISETP.NE.AND P0, PT, R0, RZ, PT ;  /* 0x000000ff0000720c */ /* 0x002fda0003f05270 */
[----:B------:R-:W-:Y:S05]  /*29d0*/  @P0 BRA `(.L_x_48) ;  /* 0x0000000000580947 */ /* 0x000fea0003800000 */
[----:B------:R-:W-:-:S13]  /*29e0*/  ELECT P0, URZ, PT ;  /* 0x0000000000ff782f */ /* 0x000fda0003800000 */
[----:B------:R-:W-:Y:S05]  /*29f0*/  @!P0 BRA `(.L_x_49) ;  /* 0x0000000000608947 */ /* 0x000fea0003800000 */
[----:B------:R-:W-:Y:S01]  /*2a00*/  UMOV UR5, 0x10 ;  /* 0x0000001000057882 */ /* 0x000fe20000000000 */
[----:B------:R-:W-:Y:S01]  /*2a10*/  HFMA2 R0, -RZ, RZ, 0, 5.9604644775390625e-08 ;  /* 0x00000001ff007431 */ /* 0x000fe200000001ff */
[----:B------:R-:W-:-:S03]  /*2a20*/  MOV R2, 0xffff ;  /* 0x0000ffff00027802 */ /* 0x000fc60000000f00 */
[----:B------:R-:W-:Y:S04]  /*2a30*/  DEPBAR.LE SB1, 0x36 ;  /* 0x00009d800000791a */ /* 0x000fe80000000000 */
[----:B------:R-:W1:Y:S02]  /*2a40*/  UTCATOMSWS.FIND_AND_SET.ALIGN UP0, UR5, UR5 ;  /* 0x00000005000575e3 */ /* 0x000e640008000800 */
[----:B-1----:R-:W-:Y:S01]  /*2a50*/  MOV R3, UR5 ;  /* 0x0000000500037c02 */ /* 0x002fe20008000f00 */
[----:B------:R-:W-:Y:S06]  /*2a60*/  BRA.U UP0, `(.L_x_50) ;  /* 0x0000000100187547 */ /* 0x000fec000b800000 */
.L_x_51:
[----:B------:R-:W-:Y:S05]  /*2a70*/  NANOSLEEP 0x64 ;  /* 0x000000640000795d */ /* 0x000fea0003800000 */
[----:B------:R-:W-:-:S05]  /*2a80*/  UMOV UR5, 0x10 ;  /* 0x0000001000057882 */ /* 0x000fca0000000000 */
[----:B------:R-:W-:Y:S04]  /*2a90*/  DEPBAR.LE SB1, 0x36 ;  /* 0x00009d800000791a */ /* 0x000fe80000000000 */
[----:B------:R-:W1:Y:S02]  /*2aa0*/  UTCATOMSWS.FIND_AND_SET.ALIGN UP0, UR5, UR5 ;  /* 0x00000005000575e3 */ /* 0x000e640008000800 */
[----:B-1----:R-:W-:Y:S01]  /*2ab0*/  MOV R3, UR5 ;  /* 0x0000000500037c02 */ /* 0x002fe20008000f00 */
[----:B------:R-:W-:Y:S05]  /*2ac0*/  BRA.U !UP0, `(.L_x_51) ;  /* 0xfffffffd08e87547 */ /* 0x000fea000b83ffff */
.L_x_50:
[-C--:B------:R-:W-:Y:S02]  /*2ad0*/  SHF.L.U32 R2, R2, R3.reuse, RZ ;  /* 0x0000000302027219 */ /* 0x080fe400000006ff */
[----:B------:R-:W-:Y:S01]  /*2ae0*/  SHF.L.U32 R0, R0, R3, RZ ;  /* 0x0000000300007219 */ /* 0x000fe200000006ff */
[----:B------:R-:W-:Y:S02]  /*2af0*/  IMAD.SHL.U32 R3, R3, 0x20, RZ ;  /* 0x0000002003037824 */ /* 0x000fe400078e00ff */
[----:B------:R1:W-:Y:S04]  /*2b00*/  ATOMS.OR RZ, [UR4+0x14], R2 ;  /* 0x00001402ffff798c */ /* 0x0003e8000b000004 */
[----:B------:R1:W-:Y:S04]  /*2b10*/  ATOMS.OR RZ, [UR4+0x18], R0 ;  /* 0x00001800ffff798c */ /* 0x0003e8000b000004 */
[----:B------:R1:W-:Y:S01]  /*2b20*/  STS [UR37+0x100], R3 ;  /* 0x00010003ff007988 */ /* 0x0003e20008000825 */
[----:B------:R-:W-:Y:S05]  /*2b30*/  BRA `(.L_x_49) ;  /* 0x0000000000107947 */ /* 0x000fea0003800000 */
.L_x_48:
[----:B------:R-:W-:Y:S02]  /*2b40*/  MOV R0, 0xffffffff ;  /* 0xffffffff00007802 */ /* 0x000fe40000000f00 */
[----:B------:R-:W-:-:S03]  /*2b50*/  MOV R2, 0x2b80 ;  /* 0x00002b8000027802 */ /* 0x000fc60000000f00 */
[----:B------:R1:W-:Y:S04]  /*2b60*/  STS [UR37+0x100], R0 ;  /* 0x00010000ff007988 */ /* 0x0003e80008000825 */
[----:B-1-3-5:R-:W-:Y:S05]  /*2b70*/  CALL.REL.NOINC `($__internal_1_$__cuda_sm10x_tcgen05_guardrail_trap_phase_invalid_during_alloc) ;  /* 0x0000003c00287944 */ /* 0x02afea0003c00000 */
.L_x_49:
[----:B------:R-:W-:Y:S05]  /*2b80*/  WARPSYNC.ALL ;  /* 0x0000000000007948 */ /* 0x000fea0003800000 */
[----:B------:R-:W2:Y:S01]  /*2b90*/  S2UR UR6, SR_CgaCtaId ;  /* 0x00000000000679c3 */ /* 0x000ea20000008800 */
[----:B------:R-:W-:Y:S01]  /*2ba0*/  UMOV UR4, 0x400 ;  /* 0x0000040000047882 */ /* 0x000fe20000000000 */
[----:B------:R-:W-:-:S06]  /*2bb0*/  NOP ;  /* 0x0000000000007918 */ /* 0x000fcc0000000000 */
[----:B------:R-:W-:Y:S06]  /*2bc0*/  BAR.ARV 0x6, 0xa0 ;  /* 0x0182800000007b1d */ /* 0x000fec0000002000 */
[----:B------:R-:W4:Y:S01]  /*2bd0*/  LDCU UR7, c[0x0][0x38c] ;  /* 0x00007180ff0777ac */ /* 0x000f220008000800 */
[----:B------:R-:W-:Y:S01]  /*2be0*/  IMAD.MOV.U32 R11, RZ, RZ, 0x1 ;  /* 0x00000001ff0b7424 */ /* 0x000fe200078e00ff */
[----:B------:R-:W-:Y:S01]  /*2bf0*/  CS2R R8, SRZ ;  /* 0x0000000000087805 */ /* 0x000fe2000001ff00 */
[----:B------:R-:W-:Y:S01]  /*2c00*/  IMAD.MOV.U32 R10, RZ, RZ, RZ ;  /* 0x000000ffff0a7224 */ /* 0x000fe200078e00ff */
[----:B------:R-:W-:Y:S01]  /*2c10*/  UMOV UR18, URZ ;  /* 0x000000ff00127c82 */ /* 0x000fe20008000000 */
[----:B------:R-:W-:Y:S01]  /*2c20*/  UMOV UR17, URZ ;  /* 0x000000ff00117c82 */ /* 0x000fe20008000000 */
[----:B------:R-:W-:Y:S01]  /*2c30*/  UMOV UR22, 0x0 ;  /* 0x0000000000167882 */ /* 0x000fe20000000000 */
[----:B------:R-:W-:Y:S01]  /*2c40*/  UMOV UR23, 0x4100490 ;  /* 0x0410049000177882 */ /* 0x000fe20000000000 */
[----:B------:R-:W-:Y:S01]  /*2c50*/  UMOV UR20, 0x0 ;  /* 0x0000000000147882 */ /* 0x000fe20000000000 */
[----:B------:R-:W-:Y:S01]  /*2c60*/  UMOV UR21, 0x4100490 ;  /* 0x0410049000157882 */ /* 0x000fe20000000000 */
[----:B--2---:R-:W-:Y:S01]  /*2c70*/  ULEA UR6, UR6, UR4, 0x18 ;  /* 0x0000000406067291 */ /* 0x004fe2000f8ec0ff */
[----:B------:R-:W2:Y:S03]  /*2c80*/  LDCU UR4, c[0x0][0x38c] ;  /* 0x00007180ff0477ac */ /* 0x000ea60008000800 */
[----:B------:R-:W-:-:S02]  /*2c90*/  UIADD3 UR11, UPT, UPT, UR6, 0x2400, URZ ;  /* 0x00002400060b7890 */ /* 0x000fc4000fffe0ff */
[----:B----4-:R-:W-:-:S03]  /*2ca0*/  UIADD3 UR7, UPT, UPT, UR7, 0x3f, URZ ;  /* 0x0000003f07077890 */ /* 0x010fc6000fffe0ff */
[----:B-1----:R-:W1:Y:S01]  /*2cb0*/  LDS R0, [UR6+0x100] ;  /* 0x00010006ff007984 */ /* 0x002e620008000800 */
[----:B------:R-:W-:Y:S02]  /*2cc0*/  UIADD3 UR12, UPT, UPT, UR6, 0x5400, URZ ;  /* 0x00005400060c7890 */ /* 0x000fe4000fffe0ff */
[----:B------:R-:W-:Y:S02]  /*2cd0*/  USHF.R.S32.HI UR5, URZ, 0x1f, UR7 ;  /* 0x0000001fff057899 */ /* 0x000fe40008011407 */
[----:B------:R-:W-:Y:S02]  /*2ce0*/  USHF.R.U32.HI UR11, URZ, 0x4, UR11 ;  /* 0x00000004ff0b7899 */ /* 0x000fe4000801160b */
[----:B------:R-:W-:Y:S02]  /*2cf0*/  ULEA.HI UR5, UR5, UR7, URZ, 0x6 ;  /* 0x0000000705057291 */ /* 0x000fe4000f8f30ff */
[----:B------:R-:W-:Y:S02]  /*2d00*/  USHF.R.U32.HI UR12, URZ, 0x4, UR12 ;  /* 0x00000004ff0c7899 */ /* 0x000fe4000801160c */
[----:B------:R-:W-:-:S02]  /*2d10*/  USHF.R.S32.HI UR5, URZ, 0x6, UR5 ;  /* 0x00000006ff057899 */ /* 0x000fc40008011405 */
[----:B------:R-:W-:Y:S02]  /*2d20*/  ULOP3.LUT UR11, UR11, 0x3fff, URZ, 0xc0, !UPT ;  /* 0x00003fff0b0b7892 */ /* 0x000fe4000f8ec0ff */
[----:B------:R-:W-:Y:S02]  /*2d30*/  UISETP.LT.AND UP0, UPT, UR5, 0x1, UPT ;  /* 0x000000010500788c */ /* 0x000fe4000bf01270 */
[----:B------:R-:W-:Y:S02]  /*2d40*/  ULOP3.LUT UR12, UR12, 0x3fff, URZ, 0xc0, !UPT ;  /* 0x00003fff0c0c7892 */ /* 0x000fe4000f8ec0ff */
[----:B------:R-:W-:Y:S02]  /*2d50*/  USEL UR10, UR5, 0x1, !UP0 ;  /* 0x00000001050a7887 */ /* 0x000fe4000c000000 */
[----:B------:R-:W-:Y:S02]  /*2d60*/  ULOP3.LUT UR11, UR11, 0x10000, URZ, 0xfc, !UPT ;  /* 0x000100000b0b7892 */ /* 0x000fe4000f8efcff */
[----:B------:R-:W-:-:S02]  /*2d70*/  ULOP3.LUT UR12, UR12, 0x10000, URZ, 0xfc, !UPT ;  /* 0x000100000c0c7892 */ /* 0x000fc4000f8efcff */
[----:B------:R-:W-:Y:S02]  /*2d80*/  UIADD3 UR10, UPT, UPT, -UR10, URZ, URZ ;  /* 0x000000ff0a0a7290 */ /* 0x000fe4000fffe1ff */
[----:B--2---:R-:W-:Y:S01]  /*2d90*/  UISETP.GE.AND UP3, UPT, UR4, 0x1, UPT ;  /* 0x000000010400788c */ /* 0x004fe2000bf66270 */
[----:B-1----:R-:W-:-:S15]  /*2da0*/  R2UR UR19, R0 ;  /* 0x00000000001372ca */ /* 0x002fde00000e0000 */
.L_x_58:
[----:B------:R-:W-:Y:S02]  /*2db0*/  LEA R0, R10, UR6, 0x3 ;  /* 0x000000060a007c11 */ /* 0x000fe4000f8e18ff */
[----:B------:R-:W-:Y:S02]  /*2dc0*/  SHF.L.U32 R5, R9, 0x1f, RZ ;  /* 0x0000001f09057819 */ /* 0x000fe400000006ff */
[----:B------:R-:W-:Y:S01]  /*2dd0*/  PLOP3.LUT P0, PT, PT, PT, UP3, 0x80, 0x8 ;  /* 0x000000000008781c */ /* 0x000fe20003f0f038 */
[----:B------:R-:W-:Y:S01]  /*2de0*/  VIADD R3, R0, 0x60 ;  /* 0x0000006000037836 */ /* 0x000fe20000000000 */
[----:B-1----:R-:W1:Y:S02]  /*2df0*/  SYNCS.PHASECHK.TRANS64.TRYWAIT P1, [R0+URZ+0x50], R5 ;  /* 0x00005005000075a7 */ /* 0x002e6400080211ff */
[----:B-1--4-:R-:W-:Y:S09]  /*2e00*/  @!P1 BRA `(.L_x_52) ;  /* 0x0000003400509947 */ /* 0x012ff20003800000 */
.L_x_107:
[----:B------:R-:W-:Y:S01]  /*2e10*/  LEA R4, R10, UR6, 0x4 ;  /* 0x000000060a047c11 */ /* 0x000fe2000f8e20ff */
[----:B------:R-:W-:Y:S01]  /*2e20*/  @UP3 ULEA UR4, UR17, UR6, 0x3 ;  /* 0x0000000611043291 */ /* 0x000fe2000f8e18ff */
[----:B------:R-:W-:Y:S01]  /*2e30*/  PLOP3.LUT P2, PT, PT, PT, PT, 0x80, 0x8 ;  /* 0x000000000008781c */ /* 0x000fe20003f4f070 */
[----:B------:R-:W-:Y:S01]  /*2e40*/  ULEA UR8, UR18, UR6, 0x3 ;  /* 0x0000000612087291 */ /* 0x000fe2000f8e18ff */
[----:B------:R-:W-:Y:S02]  /*2e50*/  PRMT R3, RZ, 0x654, R3 ;  /* 0x00000654ff037816 */ /* 0x000fe40000000003 */
[----:B-1----:R-:W1:Y:S01]  /*2e60*/  LDS.128 R4, [R4+0xe0] ;  /* 0x0000e00004047984 */ /* 0x002e620000000c00 */
[----:B------:R-:W-:Y:S02]  /*2e70*/  @P0 SHF.L.U32 R2, R8, 0x1f, RZ ;  /* 0x0000001f08020819 */ /* 0x000fe400000006ff */
[----:B------:R-:W-:Y:S01]  /*2e80*/  SHF.L.U32 R0, R11, 0x1f, RZ ;  /* 0x0000001f0b007819 */ /* 0x000fe200000006ff */
[----:B------:R-:W-:Y:S01]  /*2e90*/  @!PT LDS RZ, [RZ] ;  /* 0x00000000fffff984 */ /* 0x000fe20000000800 */
[----:B------:R-:W-:Y:S01]  /*2ea0*/  @!PT LDS RZ, [RZ] ;  /* 0x00000000fffff984 */ /* 0x000fe20000000800 */
[----:B------:R-:W-:Y:S01]  /*2eb0*/  @!PT LDS RZ, [RZ] ;  /* 0x00000000fffff984 */ /* 0x000fe20000000800 */
[----:B------:R-:W-:Y:S01]  /*2ec0*/  @!PT LDS RZ, [RZ] ;  /* 0x00000000fffff984 */ /* 0x000fe20000000800 */
[----:B------:R2:W-:Y:S06]  /*2ed0*/  MEMBAR.ALL.CTA ;  /* 0x0000000000007992 */ /* 0x0005ec0000008000 */
[----:B--2---:R-:W2:Y:S02]  /*2ee0*/  FENCE.VIEW.ASYNC.S ;  /* 0x00000000000073c6 */ /* 0x004ea40000000000 */
[----:B--2---:R2:W-:Y:S01]  /*2ef0*/  SYNCS.ARRIVE.TRANS64.RED.A1T0 RZ, [R3+URZ], RZ ;  /* 0x000000ff03ff79a7 */ /* 0x0045e200081004ff */
[----:B------:R2:W4:Y:S01]  /*2f00*/  @P0 SYNCS.PHASECHK.TRANS64.TRYWAIT P2, [UR4], R2 ;  /* 0x00000002ff0005a7 */ /* 0x0005220008041104 */
[----:B------:R-:W-:Y:S01]  /*2f10*/  ULEA.HI UR4, UR18, UR18, URZ, 0x1 ;  /* 0x0000001212047291 */ /* 0x000fe2000f8f08ff */
[----:B-1----:R-:W-:-:S03]  /*2f20*/  LOP3.LUT P1, RZ, R6, 0x1, RZ, 0xc0, !PT ;  /* 0x0000000106ff7812 */ /* 0x002fc6000782c0ff */
[----:B------:R-:W-:Y:S02]  /*2f30*/  USHF.L.U32 UR9, UR4, 0x5, URZ ;  /* 0x0000000504097899 */ /* 0x000fe400080006ff */
[----:B------:R-:W-:Y:S02]  /*2f40*/  ULOP3.LUT UR4, UR4, 0xffe, URZ, 0xc0, !UPT ;  /* 0x00000ffe04047892 */ /* 0x000fe4000f8ec0ff */
[----:B------:R-:W-:Y:S02]  /*2f50*/  ULOP3.LUT UR9, UR9, 0xffffffc0, URZ, 0xc0, !UPT ;  /* 0xffffffc009097892 */ /* 0x000fe4000f8ec0ff */
[----:B------:R-:W-:Y:S02]  /*2f60*/  UIADD3 UR4, UPT, UPT, -UR4, UR18, URZ ;  /* 0x0000001204047290 */ /* 0x000fe4000fffe1ff */
[----:B------:R-:W-:Y:S01]  /*2f70*/  UIADD3 UR9, UPT, UPT, UR19, UR9, URZ ;  /* 0x0000000913097290 */ /* 0x000fe2000fffe0ff */
[----:B------:R-:W1:Y:S03]  /*2f80*/  SYNCS.PHASECHK.TRANS64.TRYWAIT P0, [UR8+0x90], R0 ;  /* 0x00009000ff0075a7 */ /* 0x000e660008001108 */
[----:B------:R-:W-:Y:S01]  /*2f90*/  ULEA UR9, UR4, UR9, 0x14 ;  /* 0x0000000904097291 */ /* 0x000fe2000f8ea0ff */
[----:B-12-4-:R-:W-:Y:S11]  /*2fa0*/  @!P0 BRA `(.L_x_53) ;  /* 0x0000003000fc8947 */ /* 0x016ff60003800000 */
.L_x_109:
[----:B------:R-:W-:Y:S01]  /*2fb0*/  IADD3 R10, PT, PT, R10, 0x1, RZ ;  /* 0x000000010a0a7810 */ /* 0x000fe20007ffe0ff */
[----:B------:R-:W-:Y:S06]  /*2fc0*/  BRA.U !UP3, `(.L_x_54) ;  /* 0x000000010b987547 */ /* 0x000fec000b800000 */
[----:B------:R-:W-:Y:S01]  /*2fd0*/  UPLOP3.LUT UP4, UPT, UPT, UPT, UPT, 0x40, 0x4 ;  /* 0x000000000004789c */ /* 0x000fe20003f8e870 */
[----:B------:R-:W-:Y:S01]  /*2fe0*/  UMOV UR16, UR10 ;  /* 0x0000000a00107c82 */ /* 0x000fe20008000000 */
[----:B------:R-:W-:Y:S01]  /*2ff0*/  UMOV UR15, UR5 ;  /* 0x00000005000f7c82 */ /* 0x000fe20008000000 */
[----:B------:R-:W-:-:S08]  /*3000*/  UMOV UR14, UR17 ;  /* 0x00000011000e7c82 */ /* 0x000fd00008000000 */
.L_x_57:
[----:B------:R-:W-:Y:S02]  /*3010*/  UIADD3 UR16, UPT, UPT, UR16, 0x1, URZ ;  /* 0x0000000110107890 */ /* 0x000fe4000fffe0ff */
[----:B--2---:R-:W-:Y:S02]  /*3020*/  ULEA UR7, UR14, UR6, 0x3 ;  /* 0x000000060e077291 */ /* 0x004fe4000f8e18ff */
[----:B------:R-:W-:Y:S01]  /*3030*/  UISETP.NE.AND UP0, UPT, UR16, URZ, UPT ;  /* 0x000000ff1000728c */ /* 0x000fe2000bf05270 */
[----:B----4-:R-:W-:Y:S10]  /*3040*/  @P2 BRA `(.L_x_55) ;  /* 0x00000000000c2947 */ /* 0x010ff40003800000 */
[----:B-1----:R-:W-:Y:S04]  /*3050*/  SHF.L.U32 R3, R8, 0x1f, RZ ;  /* 0x0000001f08037819 */ /* 0x002fe800000006ff */
[----:B------:R-:W1:Y:S02]  /*3060*/  SYNCS.PHASECHK.TRANS64.TRYWAIT P0, [UR7], R3 ;  /* 0x00000003ff0075a7 */ /* 0x000e640008001107 */
[----:B-1----:R-:W-:Y:S05]  /*3070*/  @!P0 BRA `(.L_x_56) ;  /* 0x0000003000e08947 */ /* 0x002fea0003800000 */
.L_x_55:
[----:B------:R-:W-:Y:S01]  /*3080*/  UISETP.NE.AND UP1, UPT, UR15, 0x1, UPT ;  /* 0x000000010f00788c */ /* 0x000fe2000bf25270 */
[----:B------:R-:W-:Y:S01]  /*3090*/  PLOP3.LUT P2, PT, PT, PT, PT, 0x80, 0x8 ;  /* 0x000000000008781c */ /* 0x000fe20003f4f070 */
[----:B------:R-:W-:Y:S02]  /*30a0*/  UIADD3 UR17, UPT, UPT, UR14, 0x1, URZ ;  /* 0x000000010e117890 */ /* 0x000fe4000fffe0ff */
[----:B------:R-:W-:Y:S02]  /*30b0*/  ULEA UR24, UR14, UR12, 0x8 ;  /* 0x0000000c0e187291 */ /* 0x000fe4000f8e40ff */
[----:B------:R-:W-:Y:S01]  /*30c0*/  UISETP.NE.AND UP2, UPT, UR17, 0x3, UPT ;  /* 0x000000031100788c */ /* 0x000fe2000bf45270 */
[----:B------:R-:W-:Y:S01]  /*30d0*/  PLOP3.LUT P0, PT, PT, PT, UP1, 0x80, 0x8 ;  /* 0x000000000008781c */ /* 0x000fe20003f0f018 */
[----:B------:R-:W-:Y:S02]  /*30e0*/  ULEA UR26, UR14, UR11, 0x8 ;  /* 0x0000000b0e1a7291 */ /* 0x000fe4000f8e40ff */
[----:B------:R-:W-:Y:S02]  /*30f0*/  USEL UR13, URZ, 0x1, UP2 ;  /* 0x00000001ff0d7887 */ /* 0x000fe40009000000 */
[----:B------:R-:W-:Y:S02]  /*3100*/  USEL UR17, UR17, URZ, UP2 ;  /* 0x000000ff11117287 */ /* 0x000fe40009000000 */
[----:B------:R-:W-:Y:S02]  /*3110*/  UIADD3 UR30, UPT, UPT, UR24, 0x2, URZ ;  /* 0x00000002181e7890 */ /* 0x000fe4000fffe0ff */
[----:B------:R-:W-:Y:S01]  /*3120*/  @UP1 ULEA UR4, UR17, UR6, 0x3 ;  /* 0x0000000611041291 */ /* 0x000fe2000f8e18ff */
[----:B------:R-:W-:Y:S01]  /*3130*/  LOP3.LUT R8, R8, UR13, RZ, 0x3c, !PT ;  /* 0x0000000d08087c12 */ /* 0x000fe2000f8e3cff */
[----:B------:R-:W-:Y:S02]  /*3140*/  UIADD3 UR28, UPT, UPT, UR26, 0x2, URZ ;  /* 0x000000021a1c7890 */ /* 0x000fe4000fffe0ff */
[----:B------:R-:W-:Y:S01]  /*3150*/  UIADD3 UR7, UPT, UPT, UR7, 0x18, URZ ;  /* 0x0000001807077890 */ /* 0x000fe2000fffe0ff */
[----:B-1----:R-:W-:Y:S01]  /*3160*/  @P0 SHF.L.U32 R0, R8, 0x1f, RZ ;  /* 0x0000001f08000819 */ /* 0x002fe200000006ff */
[----:B------:R-:W-:Y:S01]  /*3170*/  UMOV UR25, 0x80004020 ;  /* 0x8000402000197882 */ /* 0x000fe20000000000 */
[----:B------:R-:W-:Y:S01]  /*3180*/  UMOV UR27, 0x80004020 ;  /* 0x80004020001b7882 */ /* 0x000fe20000000000 */
[----:B------:R-:W-:Y:S01]  /*3190*/  UMOV UR31, 0x80004020 ;  /* 0x80004020001f7882 */ /* 0x000fe20000000000 */
[----:B------:R2:W4:Y:S01]  /*31a0*/  @P0 SYNCS.PHASECHK.TRANS64.TRYWAIT P2, [UR4], R0 ;  /* 0x00000000ff0005a7 */ /* 0x0005220008041104 */
[----:B------:R-:W-:Y:S01]  /*31b0*/  UIADD3 UR15, UPT, UPT, UR15, -0x1, URZ ;  /* 0xffffffff0f0f7890 */ /* 0x000fe2000fffe0ff */
[----:B------:R2:W-:Y:S01]  /*31c0*/  UTCQMMA gdesc[UR26], gdesc[UR24], tmem[UR9], tmem[UR22], idesc[UR23], UP4 ;  /* 0x00ff16181a0075ea */ /* 0x0005e2000a000309 */
[----:B------:R-:W-:Y:S01]  /*31d0*/  UPLOP3.LUT UP4, UPT, UPT, UPT, UPT, 0x80, 0x8 ;  /* 0x000000000008789c */ /* 0x000fe20003f8f070 */
[----:B------:R-:W-:Y:S01]  /*31e0*/  UMOV UR29, 0x80004020 ;  /* 0x80004020001d7882 */ /* 0x000fe20000000000 */
[----:B------:R-:W-:Y:S01]  /*31f0*/  UMOV UR14, UR17 ;  /* 0x00000011000e7c82 */ /* 0x000fe20008000000 */
[----:B------:R2:W-:Y:S01]  /*3200*/  UTCQMMA gdesc[UR28], gdesc[UR30], tmem[UR9], tmem[UR20], idesc[UR21], UPT ;  /* 0x00ff141e1c0075ea */ /* 0x0005e2000b800309 */
[----:B------:R2:W-:Y:S01]  /*3210*/  UTCBAR [UR7], URZ ;  /* 0x000000ff070073e9 */ /* 0x0005e200080000ff */
[----:B------:R-:W-:Y:S06]  /*3220*/  BRA.U UP0, `(.L_x_57) ;  /* 0xfffffffd00787547 */ /* 0x000fec000b83ffff */
.L_x_54:
[----:B------:R-:W-:Y:S01]  /*3230*/  UIADD3 UR18, UPT, UPT, UR18, 0x1, URZ ;  /* 0x0000000112127890 */ /* 0x000fe2000fffe0ff */
[C---:B------:R-:W-:Y:S01]  /*3240*/  ISETP.NE.AND P0, PT, R10.reuse, 0x2, PT ;  /* 0x000000020a00780c */ /* 0x040fe20003f05270 */
[----:B------:R-:W-:Y:S02]  /*3250*/  UIADD3 UR8, UPT, UPT, UR8, 0x70, URZ ;  /* 0x0000007008087890 */ /* 0x000fe4000fffe0ff */
[----:B------:R-:W-:Y:S01]  /*3260*/  UISETP.NE.AND UP0, UPT, UR18, 0x4, UPT ;  /* 0x000000041200788c */ /* 0x000fe2000bf05270 */
[----:B-12---:R-:W-:Y:S02]  /*3270*/  SEL R0, RZ, 0x1, P0 ;  /* 0x00000001ff007807 */ /* 0x006fe40000000000 */
[----:B------:R-:W-:Y:S01]  /*3280*/  SEL R10, R10, RZ, P0 ;  /* 0x000000ff0a0a7207 */ /* 0x000fe20000000000 */
[----:B------:R-:W-:Y:S01]  /*3290*/  USEL UR4, URZ, 0x1, UP0 ;  /* 0x00000001ff047887 */ /* 0x000fe20008000000 */
[----:B------:R-:W-:Y:S01]  /*32a0*/  LOP3.LUT R9, R9, R0, RZ, 0x3c, !PT ;  /* 0x0000000009097212 */ /* 0x000fe200078e3cff */
[----:B------:R-:W-:Y:S01]  /*32b0*/  USEL UR18, UR18, URZ, UP0 ;  /* 0x000000ff12127287 */ /* 0x000fe20008000000 */
[----:B------:R1:W-:Y:S03]  /*32c0*/  UTCBAR [UR8], URZ ;  /* 0x000000ff080073e9 */ /* 0x0003e600080000ff */
[----:B------:R-:W-:Y:S01]  /*32d0*/  LOP3.LUT R11, R11, UR4, RZ, 0x3c, !PT ;  /* 0x000000040b0b7c12 */ /* 0x000fe2000f8e3cff */
[----:B------:R-:W-:Y:S07]  /*32e0*/  @P1 BRA `(.L_x_58) ;  /* 0xfffffff800b01947 */ /* 0x000fee000383ffff */
[----:B------:R-:W2:Y:S01]  /*32f0*/  S2UR UR4, SR_CgaCtaId ;  /* 0x00000000000479c3 */ /* 0x000ea20000008800 */
[----:B------:R-:W-:Y:S01]  /*3300*/  ELECT P0, URZ, PT ;  /* 0x0000000000ff782f */ /* 0x000fe20003800000 */
[----:B------:R-:W-:Y:S01]  /*3310*/  IMAD.MOV.U32 R0, RZ, RZ, 0x1 ;  /* 0x00000001ff007424 */ /* 0x000fe200078e00ff */
[----:B------:R-:W-:Y:S01]  /*3320*/  UIADD3 UR6, UPT, UPT, UR6, 0x90, URZ ;  /* 0x0000009006067890 */ /* 0x000fe2000fffe0ff */
[----:B------:R-:W-:Y:S01]  /*3330*/  SHF.L.U32 R3, R11, 0x1f, RZ ;  /* 0x0000001f0b037819 */ /* 0x000fe200000006ff */
[----:B------:R-:W-:-:S03]  /*3340*/  UMOV UR5, 0x40 ;  /* 0x0000004000057882 */ /* 0x000fc60000000000 */
[----:B------:R-:W-:Y:S01]  /*3350*/  UVIRTCOUNT.DEALLOC.SMPOOL 0x80 ;  /* 0x000000800000784c */ /* 0x000fe20000000000 */
[----:B--2---:R-:W-:Y:S02]  /*3360*/  ULEA UR4, UR4, UR5, 0x18 ;  /* 0x0000000504047291 */ /* 0x004fe4000f8ec0ff */
[----:B------:R-:W-:-:S07]  /*3370*/  ULEA UR5, UR18, UR6, 0x3 ;  /* 0x0000000612057291 */ /* 0x000fce000f8e18ff */
[----:B------:R2:W-:Y:S02]  /*3380*/  @P0 STS.U8 [UR4+0x1c], R0 ;  /* 0x00001c00ff000988 */ /* 0x0005e40008000004 */
[----:B------:R-:W3:Y:S02]  /*3390*/  SYNCS.PHASECHK.TRANS64.TRYWAIT P0, [UR5], R3 ;  /* 0x00000003ff0075a7 */ /* 0x000ee40008001105 */
[----:B--23--:R-:W-:Y:S05]  /*33a0*/  @!P0 BRA `(.L_x_59) ;  /* 0x00000030002c8947 */ /* 0x00cfea0003800000 */
.L_x_112:
[----:B------:R-:W-:-:S04]  /*33b0*/  UIADD3 UR7, UPT, UPT, UR18, 0x1, URZ ;  /* 0x0000000112077890 */ /* 0x000fc8000fffe0ff */
[----:B------:R-:W-:-:S04]  /*33c0*/  UISETP.NE.AND UP0, UPT, UR7, 0x4, UPT ;  /* 0x000000040700788c */ /* 0x000fc8000bf05270 */
[----:B-1----:R-:W-:Y:S02]  /*33d0*/  USEL UR8, URZ, 0x1, UP0 ;  /* 0x00000001ff087887 */ /* 0x002fe40008000000 */
[----:B------:R-:W-:-:S04]  /*33e0*/  USEL UR7, UR7, URZ, UP0 ;  /* 0x000000ff07077287 */ /* 0x000fc80008000000 */
[----:B------:R-:W-:Y:S01]  /*33f0*/  ULEA UR5, UR7, UR6, 0x3 ;  /* 0x0000000607057291 */ /* 0x000fe2000f8e18ff */
[----:B------:R-:W-:-:S04]  /*3400*/  LOP3.LUT R2, R11, UR8, RZ, 0x3c, !PT ;  /* 0x000000080b027c12 */ /* 0x000fc8000f8e3cff */
[----:B--2---:R-:W-:-:S04]  /*3410*/  SHF.L.U32 R3, R2, 0x1f, RZ ;  /* 0x0000001f02037819 */ /* 0x004fc800000006ff */
[----:B------:R-:W1:Y:S02]  /*3420*/  SYNCS.PHASECHK.TRANS64.TRYWAIT P0, [UR5], R3 ;  /* 0x00000003ff0075a7 */ /* 0x000e640008001105 */
[----:B-1----:R-:W-:Y:S05]  /*3430*/  @!P0 BRA `(.L_x_60) ;  /* 0x0000003000208947 */ /* 0x002fea0003800000 */
.L_x_114:
        /* <DEDUP_REMOVED lines=9> */
.L_x_116:
[----:B------:R-:W-:-:S04]  /*34d0*/  UIADD3 UR7, UPT, UPT, UR7, 0x1, URZ ;  /* 0x0000000107077890 */ /* 0x000fc8000fffe0ff */
[----:B------:R-:W-:-:S04]  /*34e0*/  UISETP.NE.AND UP0, UPT, UR7, 0x4, UPT ;  /* 0x000000040700788c */ /* 0x000fc8000bf05270 */
[----:B------:R-:W-:Y:S02]  /*34f0*/  USEL UR5, URZ, 0x1, UP0 ;  /* 0x00000001ff057887 */ /* 0x000fe40008000000 */
[----:B------:R-:W-:-:S04]  /*3500*/  USEL UR7, UR7, URZ, UP0 ;  /* 0x000000ff07077287 */ /* 0x000fc80008000000 */
[----:B------:R-:W-:Y:S01]  /*3510*/  ULEA UR7, UR7, UR6, 0x3 ;  /* 0x0000000607077291 */ /* 0x000fe2000f8e18ff */
[----:B-1----:R-:W-:-:S04]  /*3520*/  LOP3.LUT R3, R2, UR5, RZ, 0x3c, !PT ;  /* 0x0000000502037c12 */ /* 0x002fc8000f8e3cff */
[----:B------:R-:W-:-:S04]  /*3530*/  SHF.L.U32 R3, R3, 0x1f, RZ ;  /* 0x0000001f03037819 */ /* 0x000fc800000006ff */
[----:B------:R-:W1:Y:S02]  /*3540*/  SYNCS.PHASECHK.TRANS64.TRYWAIT P0, [UR7], R3 ;  /* 0x00000003ff0075a7 */ /* 0x000e640008001107 */
[----:B-1----:R-:W-:Y:S05]  /*3550*/  @!P0 BRA `(.L_x_62) ;  /* 0x0000003000088947 */ /* 0x002fea0003800000 */
.L_x_118:
[----:B------:R-:W-:Y:S01]  /*3560*/  NOP ;  /* 0x0000000000007918 */ /* 0x000fe20000000000 */
[----:B-1----:R-:W1:Y:S01]  /*3570*/  LDS R0, [UR4+0x14] ;  /* 0x00001404ff007984 */ /* 0x002e620008000800 */
[----:B------:R-:W-:Y:S01]  /*3580*/  ULOP3.LUT UR6, UR19, 0xffff, URZ, 0xc0, !UPT ;  /* 0x0000ffff13067892 */ /* 0x000fe2000f8ec0ff */
[----:B------:R-:W-:Y:S01]  /*3590*/  UMOV UR8, 0xffff ;  /* 0x0000ffff00087882 */ /* 0x000fe20000000000 */
[----:B------:R-:W-:Y:S02]  /*35a0*/  UMOV UR5, 0x1 ;  /* 0x0000000100057882 */ /* 0x000fe40000000000 */
[----:B------:R-:W-:-:S04]  /*35b0*/  USHF.R.U32.HI UR6, URZ, 0x5, UR6 ;  /* 0x00000005ff067899 */ /* 0x000fc80008011606 */
[----:B------:R-:W-:Y:S02]  /*35c0*/  USHF.L.U32 UR8, UR8, UR6, URZ ;  /* 0x0000000608087299 */ /* 0x000fe400080006ff */
[----:B------:R-:W-:-:S04]  /*35d0*/  USHF.L.U32 UR5, UR5, UR6, URZ ;  /* 0x0000000605057299 */ /* 0x000fc800080006ff */
[----:B-1----:R-:W-:-:S04]  /*35e0*/  LOP3.LUT R0, R0, UR8, RZ, 0xc0, !PT ;  /* 0x0000000800007c12 */ /* 0x002fc8000f8ec0ff */
[----:B------:R-:W-:-:S13]  /*35f0*/  ISETP.NE.AND P0, PT, R0, UR8, PT ;  /* 0x0000000800007c0c */ /* 0x000fda000bf05270 */
[----:B------:R-:W-:Y:S05]  /*3600*/  @P0 BRA `(.L_x_63) ;  /* 0x0000000000580947 */ /* 0x000fea0003800000 */
[----:B------:R-:W1:Y:S02]  /*3610*/  LDS R0, [UR4+0x18] ;  /* 0x00001804ff007984 */ /* 0x000e640008000800 */
[----:B-1----:R-:W-:-:S04]  /*3620*/  LOP3.LUT R0, R0, UR5, RZ, 0xc0, !PT ;  /* 0x0000000500007c12 */ /* 0x002fc8000f8ec0ff */
[----:B------:R-:W-:-:S13]  /*3630*/  ISETP.NE.AND P0, PT, R0, UR5, PT ;  /* 0x0000000500007c0c */ /* 0x000fda000bf05270 */
[----:B------:R-:W-:Y:S05]  /*3640*/  @P0 BRA `(.L_x_64) ;  /* 0x00000000003c0947 */ /* 0x000fea0003800000 */
[----:B------:R-:W1:Y:S01]  /*3650*/  S2R R2, SR_LANEID ;  /* 0x0000000000027919 */ /* 0x000e620000000000 */
[----:B------:R-:W-:Y:S01]  /*3660*/  ULOP3.LUT UR8, URZ, UR8, URZ, 0x33, !UPT ;  /* 0x00000008ff087292 */ /* 0x000fe2000f8e33ff */
[----:B------:R-:W-:Y:S01]  /*3670*/  LOP3.LUT R4, RZ, UR5, RZ, 0x33, !PT ;  /* 0x00000005ff047c12 */ /* 0x000fe2000f8e33ff */
[----:B------:R-:W-:Y:S02]  /*3680*/  VOTEU.ANY UR7, UPT, PT ;  /* 0x0000000000077886 */ /* 0x000fe400038e0100 */
[----:B------:R-:W-:Y:S01]  /*3690*/  UFLO.U32 UR7, UR7 ;  /* 0x00000007000772bd */ /* 0x000fe200080e0000 */
[----:B------:R-:W2:Y:S01]  /*36a0*/  REDUX UR5, R4 ;  /* 0x00000000040573c4 */ /* 0x000ea20000000000 */
[----:B------:R-:W-:-:S06]  /*36b0*/  IMAD.U32 R0, RZ, RZ, UR8 ;  /* 0x00000008ff007e24 */ /* 0x000fcc000f8e00ff */
[----:B------:R3:W-:Y:S01]  /*36c0*/  UTCATOMSWS.AND URZ, UR8 ;  /* 0x0000000800ff79e3 */ /* 0x0007e20008000000 */
[----:B------:R-:W4:Y:S01]  /*36d0*/  REDUX UR6, R0 ;  /* 0x00000000000673c4 */ /* 0x000f220000000000 */
[----:B-1----:R-:W-:Y:S01]  /*36e0*/  ISETP.EQ.U32.AND P0, PT, R2, UR7, PT ;  /* 0x0000000702007c0c */ /* 0x002fe2000bf02070 */
[----:B--2---:R-:W-:Y:S01]  /*36f0*/  IMAD.U32 R2, RZ, RZ, UR5 ;  /* 0x00000005ff027e24 */ /* 0x004fe2000f8e00ff */
[----:B----4-:R-:W-:-:S11]  /*3700*/  MOV R3, UR6 ;  /* 0x0000000600037c02 */ /* 0x010fd60008000f00 */
[----:B------:R3:W-:Y:S04]  /*3710*/  @P0 ATOMS.AND RZ, [UR4+0x14], R3 ;  /* 0x00001403ffff098c */ /* 0x0007e8000a800004 */
[----:B------:R3:W-:Y:S01]  /*3720*/  @P0 ATOMS.AND RZ, [UR4+0x18], R2 ;  /* 0x00001802ffff098c */ /* 0x0007e2000a800004 */
[----:B------:R-:W-:Y:S05]  /*3730*/  BRA `(.L_x_65) ;  /* 0x0000000000147947 */ /* 0x000fea0003800000 */
.L_x_64:
[----:B------:R-:W-:Y:S02]  /*3740*/  MOV R2, 0x3760 ;  /* 0x0000376000027802 */ /* 0x000fe40000000f00 */
[----:B----45:R-:W-:Y:S05]  /*3750*/  CALL.REL.NOINC `($__internal_0_$__cuda_sm10x_tcgen05_guardrail_trap_col_being_dealloced_not_returned_by_alloc) ;  /* 0x0000003000247944 */ /* 0x030fea0003c00000 */
[----:B------:R-:W-:Y:S05]  /*3760*/  BRA `(.L_x_65) ;  /* 0x0000000000087947 */ /* 0x000fea0003800000 */
.L_x_63:
[----:B------:R-:W-:Y:S02]  /*3770*/  MOV R2, 0x3790 ;  /* 0x0000379000027802 */ /* 0x000fe40000000f00 */
[----:B----45:R-:W-:Y:S05]  /*3780*/  CALL.REL.NOINC `($__internal_2_$__cuda_sm10x_tcgen05_guardrail_trap_unallocated_columns_being_dealloced) ;  /* 0x0000003000307944 */ /* 0x030fea0003c00000 */
.L_x_65:
[----:B------:R-:W-:Y:S01]  /*3790*/  NOP ;  /* 0x0000000000007918 */ /* 0x000fe20000000000 */
[----:B---3--:R-:W-:Y:S05]  /*37a0*/  EXIT ;  /* 0x000000000000794d */ /* 0x008fea0003800000 */
.L_x_47:
[----:B------:R-:W-:-:S09]  /*37b0*/  UISETP.NE.OR UP2, UPT, UR8, 0x3, !UP2 ;  /* 0x000000030800788c */ /* 0x000fd2000d745670 */
[----:B------:R-:W-:Y:S05]  /*37c0*/  BRA.U UP2, `(.L_x_66) ;  /* 0x0000000902c87547 */ /* 0x000fea000b800000 */
[----:B------:R-:W1:Y:S01]  /*37d0*/  LDCU.64 UR6, c[0x0][0x888] ;  /* 0x00011100ff0677ac */ /* 0x000e620008000a00 */
[----:B------:R-:W2:Y:S01]  /*37e0*/  LDC R0, c[0x0][0xb30] ;  /* 0x0002cc00ff007b82 */ /* 0x000ea20000000800 */
[----:B------:R-:W-:Y:S01]  /*37f0*/  IMAD.MOV.U32 R30, RZ, RZ, 0x1 ;  /* 0x00000001ff1e7424 */ /* 0x000fe200078e00ff */
[----:B------:R-:W-:Y:S01]  /*3800*/  CS2R R28, SRZ ;  /* 0x00000000001c7805 */ /* 0x000fe2000001ff00 */
[----:B------:R-:W4:Y:S01]  /*3810*/  LDCU.64 UR4, c[0x0][0x890] ;  /* 0x00011200ff0477ac */ /* 0x000f220008000a00 */
[----:B------:R-:W-:Y:S01]  /*3820*/  IMAD.MOV.U32 R25, RZ, RZ, 0x1000 ;  /* 0x00001000ff197424 */ /* 0x000fe200078e00ff */
[----:B------:R-:W-:-:S03]  /*3830*/  UMOV UR8, 0x400 ;  /* 0x0000040000087882 */ /* 0x000fc60000000000 */
[----:B------:R-:W3:Y:S01]  /*3840*/  LDC R19, c[0x0][0x370] ;  /* 0x0000dc00ff137b82 */ /* 0x000ee20000000800 */
[----:B------:R-:W-:-:S07]  /*3850*/  UPLOP3.LUT UP1, UPT, UPT, UPT, UPT, 0x40, 0x4 ;  /* 0x000000000004789c */ /* 0x000fce0003f2e870 */
[----:B------:R-:W3:Y:S01]  /*3860*/  LDC R2, c[0x0][0xb0c] ;  /* 0x0002c300ff027b82 */ /* 0x000ee20000000800 */
[----:B-1----:R-:W-:Y:S02]  /*3870*/  UISETP.NE.U32.AND UP2, UPT, UR6, URZ, UPT ;  /* 0x000000ff0600728c */ /* 0x002fe4000bf45070 */
[----:B------:R-:W-:Y:S02]  /*3880*/  ULEA UR6, UR37, UR8, 0x18 ;  /* 0x0000000825067291 */ /* 0x000fe4000f8ec0ff */
[----:B------:R-:W-:Y:S02]  /*3890*/  UISETP.NE.AND.EX UP2, UPT, UR7, URZ, UPT, UP2 ;  /* 0x000000ff0700728c */ /* 0x000fe4000bf45320 */
[----:B------:R-:W-:Y:S01]  /*38a0*/  UIADD3 UR7, UPT, UPT, UR6, 0x30, URZ ;  /* 0x0000003006077890 */ /* 0x000fe2000fffe0ff */
[----:B------:R-:W1:Y:S01]  /*38b0*/  LDC R18, c[0x0][0xb20] ;  /* 0x0002c800ff127b82 */ /* 0x000e620000000800 */
[----:B----4-:R-:W-:Y:S01]  /*38c0*/  UISETP.NE.U32.AND UP3, UPT, UR4, URZ, UPT ;  /* 0x000000ff0400728c */ /* 0x010fe2000bf65070 */
[----:B--2---:R-:W-:Y:S01]  /*38d0*/  ISETP.NE.AND P1, PT, R0, 0x1, PT ;  /* 0x000000010000780c */ /* 0x004fe20003f25270 */
[----:B------:R-:W-:-:S02]  /*38e0*/  UPRMT UR37, UR37, 0x654, UR7 ;  /* 0x0000065425257896 */ /* 0x000fc40008000007 */
[----:B------:R-:W-:-:S03]  /*38f0*/  UISETP.NE.AND.EX UP3, UPT, UR5, URZ, UPT, UP3 ;  /* 0x000000ff0500728c */ /* 0x000fc6000bf65330 */
[----:B------:R-:W2:Y:S08]  /*3900*/  LDC.64 R32, c[0x0][0x348] ;  /* 0x0000d200ff207b82 */ /* 0x000eb00000000a00 */
[----:B------:R-:W4:Y:S08]  /*3910*/  LDC.64 R16, c[0x0][0xb10] ;  /* 0x0002c400ff107b82 */ /* 0x000f300000000a00 */
[----:B------:R-:W1:Y:S08]  /*3920*/  LDC.64 R6, c[0x0][0xb18] ;  /* 0x0002c600ff067b82 */ /* 0x000e700000000a00 */
[----:B------:R-:W1:Y:S08]  /*3930*/  LDC.64 R4, c[0x0][0xb28] ;  /* 0x0002ca00ff047b82 */ /* 0x000e700000000a00 */
[----:B---3--:R-:W1:Y:S02]  /*3940*/  LDC R24, c[0x0][0x374] ;  /* 0x0000dd00ff187b82 */ /* 0x008e640000000800 */
.L_x_74:
[C---:B------:R-:W-:Y:S02]  /*3950*/  LEA R0, R29.reuse, UR6, 0x3 ;  /* 0x000000061d007c11 */ /* 0x040fe4000f8e18ff */
[----:B------:R-:W-:Y:S02]  /*3960*/  SHF.L.U32 R3, R28, 0x1f, RZ ;  /* 0x0000001f1c037819 */ /* 0x000fe400000006ff */
[----:B------:R-:W-:Y:S02]  /*3970*/  LEA R20, R29, UR6, 0x4 ;  /* 0x000000061d147c11 */ /* 0x000fe4000f8e20ff */
[----:B---3--:R-:W3:Y:S02]  /*3980*/  SYNCS.PHASECHK.TRANS64.TRYWAIT P0, [R0+URZ+0x50], R3 ;  /* 0x00005003000075a7 */ /* 0x008ee400080011ff */
[----:B---3--:R-:W-:Y:S05]  /*3990*/  @!P0 BRA `(.L_x_67) ;  /* 0x0000002c00108947 */ /* 0x008fea0003800000 */
.L_x_119:
[----:B------:R-:W-:Y:S01]  /*39a0*/  ISETP.GE.AND P0, PT, R40, 0x1, PT ;  /* 0x000000012800780c */ /* 0x000fe20003f06270 */
[----:B------:R-:W1:Y:S01]  /*39b0*/  LDS.128 R20, [R20+0xe0] ;  /* 0x0000e00014147984 */ /* 0x000e620000000c00 */
[----:B------:R-:W-:Y:S01]  /*39c0*/  ISETP.NE.U32.AND P4, PT, RZ, UR4, PT ;  /* 0x00000004ff007c0c */ /* 0x000fe2000bf85070 */
[----:B---3--:R-:W-:Y:S01]  /*39d0*/  VIADD R0, R0, 0x60 ;  /* 0x0000006000007836 */ /* 0x008fe20000000000 */
[----:B------:R-:W-:Y:S02]  /*39e0*/  SHF.L.U32 R26, R30, 0x1f, RZ ;  /* 0x0000001f1e1a7819 */ /* 0x000fe400000006ff */
[----:B------:R-:W-:Y:S02]  /*39f0*/  ISETP.NE.AND.EX P4, PT, RZ, UR5, PT, P4 ;  /* 0x00000005ff007c0c */ /* 0x000fe4000bf85340 */
[----:B------:R-:W-:Y:S01]  /*3a00*/  PRMT R0, RZ, 0x654, R0 ;  /* 0x00000654ff007816 */ /* 0x000fe20000000000 */
[----:B------:R-:W-:Y:S01]  /*3a10*/  @!PT LDS RZ, [RZ] ;  /* 0x00000000fffff984 */ /* 0x000fe20000000800 */
[----:B------:R-:W-:Y:S01]  /*3a20*/  @!PT LDS RZ, [RZ] ;  /* 0x00000000fffff984 */ /* 0x000fe20000000800 */
[----:B------:R-:W-:Y:S01]  /*3a30*/  @!PT LDS RZ, [RZ] ;  /* 0x00000000fffff984 */ /* 0x000fe20000000800 */
[----:B------:R-:W-:Y:S01]  /*3a40*/  @!PT LDS RZ, [RZ] ;  /* 0x00000000fffff984 */ /* 0x000fe20000000800 */
[----:B------:R3:W-:Y:S06]  /*3a50*/  MEMBAR.ALL.CTA ;  /* 0x0000000000007992 */ /* 0x0007ec0000008000 */
[----:B---3--:R-:W3:Y:S02]  /*3a60*/  FENCE.VIEW.ASYNC.S ;  /* 0x00000000000073c6 */ /* 0x008ee40000000000 */
[----:B---3--:R3:W-:Y:S01]  /*3a70*/  SYNCS.ARRIVE.TRANS64.RED.A1T0 RZ, [R0+URZ], RZ ;  /* 0x000000ff00ff79a7 */ /* 0x0087e200081004ff */
[----:B-1----:R-:W-:Y:S11]  /*3a80*/  LOP3.LUT P3, RZ, R22, 0x1, RZ, 0xc0, !PT ;  /* 0x0000000116ff7812 */ /* 0x002ff6000786c0ff */
[----:B------:R-:W-:Y:S02]  /*3a90*/  @!UPT UIADD3 URZ, UPT, UPT, URZ, URZ, URZ ;  /* 0x000000fffffff290 */ /* 0x000fe4000fffe0ff */
[----:B------:R-:W-:Y:S02]  /*3aa0*/  @P3 MOV R13, R20 ;  /* 0x00000014000d3202 */ /* 0x000fe40000000f00 */
[----:B------:R-:W-:Y:S01]  /*3ab0*/  @P3 LOP3.LUT R8, R21, 0xffff, RZ, 0xc0, !PT ;  /* 0x0000ffff15083812 */ /* 0x000fe200078ec0ff */
[----:B---3--:R-:W-:Y:S06]  /*3ac0*/  @!P0 BRA `(.L_x_68) ;  /* 0x0000000000a48947 */ /* 0x008fec0003800000 */
[----:B------:R-:W-:Y:S01]  /*3ad0*/  IMAD.HI.U32 R31, R24, R7, RZ ;  /* 0x00000007181f7227 */ /* 0x000fe200078e00ff */
[----:B------:R-:W-:Y:S02]  /*3ae0*/  ISETP.NE.AND P0, PT, R6, 0x1, PT ;  /* 0x000000010600780c */ /* 0x000fe40003f05270 */
[----:B------:R-:W-:Y:S01]  /*3af0*/  ISETP.NE.AND P2, PT, R40, 0x1, PT ;  /* 0x000000012800780c */ /* 0x000fe20003f45270 */
[----:B----4-:R-:W-:Y:S01]  /*3b00*/  IMAD.HI.U32 R34, R19, R16, RZ ;  /* 0x0000001013227227 */ /* 0x010fe200078e00ff */
[----:B------:R-:W-:Y:S02]  /*3b10*/  SHF.R.U32.HI R31, RZ, R18, R31 ;  /* 0x00000012ff1f7219 */ /* 0x000fe4000001161f */
[----:B------:R-:W-:Y:S01]  /*3b20*/  ISETP.NE.AND P5, PT, R2, 0x1, PT ;  /* 0x000000010200780c */ /* 0x000fe20003fa5270 */
[----:B------:R-:W-:Y:S01]  /*3b30*/  IMAD.HI.U32 R36, R13, R16, RZ ;  /* 0x000000100d247227 */ /* 0x000fe200078e00ff */
[----:B------:R-:W-:Y:S02]  /*3b40*/  SHF.R.U32.HI R34, RZ, R17, R34 ;  /* 0x00000011ff227219 */ /* 0x000fe40000011622 */
[----:B------:R-:W-:Y:S01]  /*3b50*/  SEL R3, R24, R31, !P0 ;  /* 0x0000001f18037207 */ /* 0x000fe20004000000 */
[C---:B------:R-:W-:Y:S01]  /*3b60*/  IMAD.HI.U32 R31, R8.reuse, R7, RZ ;  /* 0x00000007081f7227 */ /* 0x040fe200078e00ff */
[----:B------:R-:W-:Y:S02]  /*3b70*/  SEL R11, R19, R34, !P5 ;  /* 0x00000022130b7207 */ /* 0x000fe40006800000 */
[----:B------:R-:W-:Y:S01]  /*3b80*/  SHF.R.U32.HI R36, RZ, R17, R36 ;  /* 0x00000011ff247219 */ /* 0x000fe20000011624 */
[----:B------:R-:W-:Y:S01]  /*3b90*/  IMAD.HI.U32 R38, R3, R4, RZ ;  /* 0x0000000403267227 */ /* 0x000fe200078e00ff */
[----:B------:R-:W-:Y:S03]  /*3ba0*/  SHF.R.U32.HI R31, RZ, R18, R31 ;  /* 0x00000012ff1f7219 */ /* 0x000fe6000001161f */
[----:B------:R-:W-:Y:S01]  /*3bb0*/  IMAD.HI.U32 R34, R11, R4, RZ ;  /* 0x000000040b227227 */ /* 0x000fe200078e00ff */
[----:B------:R-:W-:Y:S02]  /*3bc0*/  @P2 SHF.R.U32.HI R3, RZ, R5, R38 ;  /* 0x00000005ff032219 */ /* 0x000fe40000011626 */
[----:B------:R-:W-:Y:S02]  /*3bd0*/  SEL R9, R8, R31, !P0 ;  /* 0x0000001f08097207 */ /* 0x000fe40004000000 */
[----:B------:R-:W-:Y:S01]  /*3be0*/  @P2 SHF.R.U32.HI R11, RZ, R5, R34 ;  /* 0x00000005ff0b2219 */ /* 0x000fe20000011622 */
[C---:B------:R-:W-:Y:S01]  /*3bf0*/  IMAD R10, R40.reuse, R3, RZ ;  /* 0x00000003280a7224 */ /* 0x040fe200078e02ff */
[----:B------:R-:W-:Y:S01]  /*3c00*/  SEL R3, R13, R36, !P5 ;  /* 0x000000240d037207 */ /* 0x000fe20006800000 */
[C---:B------:R-:W-:Y:S03]  /*3c10*/  IMAD.HI.U32 R14, R9.reuse, R4, RZ ;  /* 0x00000004090e7227 */ /* 0x040fe600078e00ff */
[----:B------:R-:W-:Y:S01]  /*3c20*/  ISETP.GE.AND P0, PT, R9, R10, PT ;  /* 0x0000000a0900720c */ /* 0x000fe20003f06270 */
[C---:B------:R-:W-:Y:S01]  /*3c30*/  IMAD R12, R40.reuse, R11, RZ ;  /* 0x0000000b280c7224 */ /* 0x040fe200078e02ff */
[-C--:B------:R-:W-:Y:S04]  /*3c40*/  SHF.R.U32.HI R14, RZ, R5.reuse, R14 ;  /* 0x00000005ff0e7219 */ /* 0x080fe8000001160e */
[----:B------:R-:W-:Y:S02]  /*3c50*/  ISETP.GE.OR P0, PT, R3, R12, P0 ;  /* 0x0000000c0300720c */ /* 0x000fe40000706670 */
[----:B------:R-:W-:Y:S05]  /*3c60*/  SEL R15, R9, R14, !P2 ;  /* 0x0000000e090f7207 */ /* 0x000fea0005000000 */
[----:B------:R-:W-:Y:S04]  /*3c70*/  IMAD.MOV R14, RZ, RZ, -R15 ;  /* 0x000000ffff0e7224 */ /* 0x000fe800078e0a0f */
[----:B------:R-:W-:Y:S02]  /*3c80*/  IMAD R14, R40, R14, R9 ;  /* 0x0000000e280e7224 */ /* 0x000fe400078e0209 */
[C---:B------:R-:W-:Y:S05]  /*3c90*/  @!P0 IMAD.HI.U32 R10, R3.reuse, R4, RZ ;  /* 0x00000004030a8227 */ /* 0x040fea00078e00ff */
[----:B------:R-:W-:Y:S04]  /*3ca0*/  @!P0 SHF.R.U32.HI R10, RZ, R5, R10 ;  /* 0x00000005ff0a8219 */ /* 0x000fe8000001160a */
[----:B------:R-:W-:Y:S01]  /*3cb0*/  @!P0 SEL R0, R3, R10, !P2 ;  /* 0x0000000a03008207 */ /* 0x000fe20005000000 */
[----:B------:R-:W-:Y:S03]  /*3cc0*/  IMAD.MOV R10, RZ, RZ, -R3 ;  /* 0x000000ffff0a7224 */ /* 0x000fe600078e0a03 */
[----:B------:R-:W-:Y:S01]  /*3cd0*/  @!P0 IADD3 R15, PT, PT, R15, -R0, RZ ;  /* 0x800000000f0f8210 */ /* 0x000fe20007ffe0ff */
[----:B------:R-:W-:Y:S01]  /*3ce0*/  @!P0 IMAD R0, R11, R14, R0 ;  /* 0x0000000e0b008224 */ /* 0x000fe200078e0200 */
[----:B------:R-:W-:Y:S01]  /*3cf0*/  IADD3 R11, PT, PT, -R9, RZ, RZ ;  /* 0x000000ff090b7210 */ /* 0x000fe20007ffe1ff */
[----:B------:R-:W-:Y:S02]  /*3d00*/  IMAD R13, R2, R10, R13 ;  /* 0x0000000a020d7224 */ /* 0x000fe400078e020d */
[----:B------:R-:W-:Y:S02]  /*3d10*/  @!P0 IMAD R9, R15, R40, R3 ;  /* 0x000000280f098224 */ /* 0x000fe400078e0203 */
[----:B------:R-:W-:Y:S02]  /*3d20*/  @!P0 IMAD.MOV.U32 R3, RZ, RZ, R0 ;  /* 0x000000ffff038224 */ /* 0x000fe400078e0000 */
[----:B------:R-:W-:Y:S02]  /*3d30*/  IMAD R8, R6, R11, R8 ;  /* 0x0000000b06087224 */ /* 0x000fe400078e0208 */
[----:B------:R-:W-:Y:S02]  /*3d40*/  IMAD R13, R3, R2, R13 ;  /* 0x00000002030d7224 */ /* 0x000fe400078e020d */
[----:B------:R-:W-:Y:S02]  /*3d50*/  IMAD R8, R9, R6, R8 ;  /* 0x0000000609087224 */ /* 0x000fe400078e0208 */
.L_x_68:
[----:B------:R-:W-:Y:S05]  /*3d60*/  BRA.U UP1, `(.L_x_69) ;  /* 0x0000000101107547 */ /* 0x000fea000b800000 */
[----:B------:R-:W-:Y:S04]  /*3d70*/  MOV R0, UR13 ;  /* 0x0000000d00007c02 */ /* 0x000fe80008000f00 */
[----:B------:R-:W-:Y:S04]  /*3d80*/  SHF.L.U32 R3, R0, 0x1f, RZ ;  /* 0x0000001f00037819 */ /* 0x000fe800000006ff */
[----:B------:R-:W1:Y:S02]  /*3d90*/  SYNCS.PHASECHK.TRANS64.TRYWAIT P0, [UR6+0x48], R3 ;  /* 0x00004803ff0075a7 */ /* 0x000e640008001106 */
[----:B-1----:R-:W-:Y:S05]  /*3da0*/  @!P0 BRA `(.L_x_70) ;  /* 0x0000002800208947 */ /* 0x002fea0003800000 */
.L_x_69:
[----:B------:R-:W-:Y:S05]  /*3db0*/  BRA.U !UP3, `(.L_x_71) ;  /* 0x000000010b347547 */ /* 0x000fea000b800000 */
[----:B------:R-:W-:Y:S01]  /*3dc0*/  UPLOP3.LUT UP0, UPT, UPT, UPT, UP2, 0x80, 0x8 ;  /* 0x000000000008789c */ /* 0x000fe20003f0f020 */
[----:B-1----:R-:W-:Y:S02]  /*3dd0*/  HFMA2 R0, -RZ, RZ, 0, 5.9604644775390625e-08 ;  /* 0x00000001ff007431 */ /* 0x002fe400000001ff */
[----:B------:R-:W-:Y:S03]  /*3de0*/  IMAD.MOV.U32 R96, RZ, RZ, 0x1 ;  /* 0x00000001ff607424 */ /* 0x000fe600078e00ff */
[----:B------:R-:W-:Y:S05]  /*3df0*/  PLOP3.LUT P0, PT, PT, PT, UP0, 0x80, 0x8 ;  /* 0x000000000008781c */ /* 0x000fea0003f0f008 */
[----:B------:R-:W1:Y:S01]  /*3e00*/  @UP0 LDCU.64 UR8, c[0x0][0x888] ;  /* 0x00011100ff0807ac */ /* 0x000e620008000a00 */
[----:B------:R-:W-:Y:S07]  /*3e10*/  @UP0 UIMAD UR7, UR36, UR4, URZ ;  /* 0x00000004240702a4 */ /* 0x000fee000f8e02ff */
[----:B------:R-:W-:Y:S01]  /*3e20*/  @!P0 PRMT R96, R0, 0x7610, R96 ;  /* 0x0000761000608816 */ /* 0x000fe20000000060 */
[----:B-1----:R-:W-:Y:S03]  /*3e30*/  @UP0 UIMAD.WIDE UR8, UR7, 0x4, UR8 ;  /* 0x00000004070808a5 */ /* 0x002fe6000f8e0208 */
[----:B------:R-:W1:Y:S03]  /*3e40*/  @!UP0 LDCU UR7, c[0x0][0x880] ;  /* 0x00011000ff0787ac */ /* 0x000e660008000800 */
[----:B------:R-:W-:Y:S01]  /*3e50*/  IMAD.U32 R10, RZ, RZ, UR8 ;  /* 0x00000008ff0a7e24 */ /* 0x000fe2000f8e00ff */
[----:B------:R-:W-:Y:S05]  /*3e60*/  MOV R11, UR9 ;  /* 0x00000009000b7c02 */ /* 0x000fea0008000f00 */
[----:B-----5:R3:W5:Y:S02]  /*3e70*/  @P0 LDG.E R49, desc[UR40][R10.64] ;  /* 0x000000280a310981 */ /* 0x020764000c1e1900 */
[----:B-1-3--:R-:W-:Y:S07]  /*3e80*/  @!P0 IMAD.U32 R49, RZ, RZ, UR7 ;  /* 0x00000007ff318e24 */ /* 0x00afee000f8e00ff */
.L_x_71:
[----:B-----5:R-:W-:Y:S01]  /*3e90*/  @!P4 FSETP.EQ.AND P5, PT, R49, RZ, PT ;  /* 0x000000ff3100c20b */ /* 0x020fe20003fa2000 */
[----:B------:R-:W-:Y:S01]  /*3ea0*/  @!UPT UIADD3 URZ, UPT, UPT, URZ, URZ, URZ ;  /* 0x000000fffffff290 */ /* 0x000fe2000fffe0ff */
[----:B------:R-:W-:Y:S11]  /*3eb0*/  @!P4 BRA `(.L_x_72) ;  /* 0x000000000014c947 */ /* 0x000ff60003800000 */
[----:B------:R-:W-:Y:S02]  /*3ec0*/  LOP3.LUT P0, RZ, R96, 0xff, RZ, 0xc0, !PT ;  /* 0x000000ff60ff7812 */ /* 0x000fe4000780c0ff */
[----:B------:R-:W-:Y:S04]  /*3ed0*/  PLOP3.LUT P5, PT, PT, PT, UP0, 0x80, 0x8 ;  /* 0x000000000008781c */ /* 0x000fe80003faf008 */
[----:B------:R-:W-:Y:S07]  /*3ee0*/  PLOP3.LUT P5, PT, P5, PT, PT, 0x8, 0x80 ;  /* 0x000000000080781c */ /* 0x000fee0002fae170 */
[----:B------:R-:W-:Y:S11]  /*3ef0*/  @P0 FSETP.EQ.AND P5, PT, R49, RZ, PT ;  /* 0x000000ff3100020b */ /* 0x000ff60003fa2000 */
[----:B------:R-:W-:Y:S02]  /*3f00*/  @!UPT UIADD3 URZ, UPT, UPT, URZ, URZ, URZ ;  /* 0x000000fffffff290 */ /* 0x000fe4000fffe0ff */
.L_x_72:
[----:B------:R-:W3:Y:S01]  /*3f10*/  SYNCS.PHASECHK.TRANS64.TRYWAIT P4, [UR6+0x38], R26 ;  /* 0x0000381aff0075a7 */ /* 0x000ee20008081106 */
[----:B------:R-:W-:Y:S01]  /*3f20*/  @P3 SHF.R.U32.HI R27, RZ, 0x10, R21 ;  /* 0x00000010ff1b3819 */ /* 0x000fe20000011615 */
[----:B------:R-:W-:Y:S01]  /*3f30*/  VIADD R29, R29, 0x1 ;  /* 0x000000011d1d7836 */ /* 0x000fe20000000000 */
[----:B------:R-:W5:Y:S08]  /*3f40*/  LDC.64 R14, c[0x0][0xb10] ;  /* 0x0002c400ff0e7b82 */ /* 0x000f700000000a00 */
[----:B------:R-:W2:Y:S08]  /*3f50*/  LDC.64 R10, c[0x0][0xb18] ;  /* 0x0002c600ff0a7b82 */ /* 0x000eb00000000a00 */
[----:B-1----:R-:W1:Y:S08]  /*3f60*/  @!P1 LDC R0, c[0x0][0xb20] ;  /* 0x0002c800ff009b82 */ /* 0x002e700000000800 */
[----:B------:R-:W4:Y:S01]  /*3f70*/  @!P1 LDC R3, c[0x0][0xb0c] ;  /* 0x0002c300ff039b82 */ /* 0x000f220000000800 */
[----:B-----5:R-:W-:Y:S05]  /*3f80*/  @!P1 IMAD.HI.U32 R14, R13, R14, RZ ;  /* 0x0000000e0d0e9227 */ /* 0x020fea00078e00ff */
[----:B------:R-:W-:Y:S01]  /*3f90*/  @!P1 SHF.R.U32.HI R14, RZ, R15, R14 ;  /* 0x0000000fff0e9219 */ /* 0x000fe2000001160e */
[----:B--2---:R-:W-:Y:S01]  /*3fa0*/  @!P1 IMAD.HI.U32 R11, R8, R11, RZ ;  /* 0x0000000b080b9227 */ /* 0x004fe200078e00ff */
[----:B------:R-:W-:Y:S04]  /*3fb0*/  @!P1 ISETP.NE.AND P0, PT, R10, 0x1, PT ;  /* 0x000000010a00980c */ /* 0x000fe80003f05270 */
[----:B-1----:R-:W-:Y:S02]  /*3fc0*/  @!P1 SHF.R.U32.HI R9, RZ, R0, R11 ;  /* 0x00000000ff099219 */ /* 0x002fe4000001160b */
[----:B----4-:R-:W-:Y:S02]  /*3fd0*/  @!P1 ISETP.NE.AND P2, PT, R3, 0x1, PT ;  /* 0x000000010300980c */ /* 0x010fe40003f45270 */
[----:B------:R-:W-:Y:S02]  /*3fe0*/  @!P1 SEL R9, R8, R9, !P0 ;  /* 0x0000000908099207 */ /* 0x000fe40004000000 */
[----:B------:R-:W-:Y:S02]  /*3ff0*/  ELECT P0, URZ, PT ;  /* 0x0000000000ff782f */ /* 0x000fe40003800000 */
[----:B------:R-:W-:Y:S05]  /*4000*/  @!P1 SEL R14, R13, R14, !P2 ;  /* 0x0000000e0d0e9207 */ /* 0x000fea0005000000 */
[----:B------:R-:W-:Y:S02]  /*4010*/  @!P1 IMAD.IADD R0, R9, 0x1, -R14 ;  /* 0x0000000109009824 */ /* 0x000fe400078e0a0e */
[----:B------:R-:W-:Y:S02]  /*4020*/  @!P1 IMAD.IADD R9, R14, 0x1, -R9 ;  /* 0x000000010e099824 */ /* 0x000fe400078e0a09 */
[----:B------:R-:W-:Y:S02]  /*4030*/  @!P1 IMAD R13, R0, R3, R13 ;  /* 0x00000003000d9224 */ /* 0x000fe400078e020d */
[----:B------:R-:W-:Y:S01]  /*4040*/  @!P1 IMAD R8, R9, R10, R8 ;  /* 0x0000000a09089224 */ /* 0x000fe200078e0208 */
[----:B---3--:R-:W-:Y:S06]  /*4050*/  @!P4 BRA `(.L_x_73) ;  /* 0x00000024008cc947 */ /* 0x008fec0003800000 */
.L_x_122:
[----:B------:R-:W-:Y:S01]  /*4060*/  PLOP3.LUT P5, PT, P5, P0, PT, 0xf2, 0x2f ;  /* 0x00000000002f781c */ /* 0x000fe20002fa1e72 */
[----:B------:R-:W-:Y:S01]  /*4070*/  UMOV UR14, 0x0 ;  /* 0x00000000000e7882 */ /* 0x000fe20000000000 */
[----:B------:R-:W-:Y:S01]  /*4080*/  LOP3.LUT R30, R30, 0x1, RZ, 0x3c, !PT ;  /* 0x000000011e1e7812 */ /* 0x000fe200078e3cff */
[----:B------:R-:W-:Y:S01]  /*4090*/  UMOV UR15, 0x10000000 ;  /* 0x10000000000f7882 */ /* 0x000fe20000000000 */
[----:B------:R-:W-:Y:S01]  /*40a0*/  UMOV UR12, UR36 ;  /* 0x00000024000c7c82 */ /* 0x000fe20008000000 */
[----:B------:R-:W-:Y:S08]  /*40b0*/  @P3 R2UR UR36, R27 ;  /* 0x000000001b2432ca */ /* 0x000ff000000e0000 */
[----:B-1----:R-:W-:Y:S01]  /*40c0*/  @!P5 IADD3 R3, P0, PT, R32, 0x580, RZ ;  /* 0x000005802003d810 */ /* 0x002fe20007f1e0ff */
[----:B------:R-:W-:Y:S01]  /*40d0*/  @!P5 IMAD.SHL.U32 R91, R91, 0x40, RZ ;  /* 0x000000405b5bd824 */ /* 0x000fe200078e00ff */
[----:B------:R-:W-:Y:S01]  /*40e0*/  VOTEU.ALL UP1, P5 ;  /* 0x0000000000ff7886 */ /* 0x000fe20002820000 */
[----:B------:R-:W-:Y:S01]  /*40f0*/  @!P5 IMAD.SHL.U32 R97, R97, 0x40, RZ ;  /* 0x000000406161d824 */ /* 0x000fe200078e00ff */
[----:B------:R-:W-:Y:S01]  /*4100*/  @!P5 R2UR UR8, R3 ;  /* 0x000000000308d2ca */ /* 0x000fe200000e0000 */
[----:B------:R-:W-:Y:S01]  /*4110*/  @!P5 IMAD.X R0, RZ, RZ, R33, P0 ;  /* 0x000000ffff00d224 */ /* 0x000fe200000e0621 */
[----:B------:R-:W-:Y:S01]  /*4120*/  @!P5 R2UR UR10, R91 ;  /* 0x000000005b0ad2ca */ /* 0x000fe200000e0000 */
[----:B------:R-:W-:Y:S01]  /*4130*/  @!UP1 UIADD3 UR9, UPT, UPT, UR6, 0x30, URZ ;  /* 0x0000003006099890 */ /* 0x000fe2000fffe0ff */
[----:B------:R-:W-:Y:S01]  /*4140*/  @!P5 R2UR UR11, R97 ;  /* 0x00000000610bd2ca */ /* 0x000fe200000e0000 */
[----:B------:R-:W-:Y:S01]  /*4150*/  IMAD.IADD R91, R8, 0x1, R79 ;  /* 0x00000001085b7824 */ /* 0x000fe200078e024f */
[----:B------:R-:W-:Y:S01]  /*4160*/  @!P5 R2UR UR7, R0 ;  /* 0x000000000007d2ca */ /* 0x000fe200000e0000 */
[----:B------:R-:W-:Y:S01]  /*4170*/  IMAD.IADD R97, R13, 0x1, R90 ;  /* 0x000000010d617824 */ /* 0x000fe200078e025a */
[C---:B------:R-:W-:Y:S04]  /*4180*/  ISETP.NE.AND P0, PT, R29.reuse, 0x2, PT ;  /* 0x000000021d00780c */ /* 0x040fe80003f05270 */
[----:B------:R-:W-:Y:S01]  /*4190*/  SEL R3, RZ, 0x1, P0 ;  /* 0x00000001ff037807 */ /* 0x000fe20000000000 */
[----:B------:R-:W-:Y:S01]  /*41a0*/  IMAD.U32 R10, RZ, RZ, UR8 ;  /* 0x00000008ff0a7e24 */ /* 0x000fe2000f8e00ff */
[----:B------:R-:W-:Y:S01]  /*41b0*/  @!UP1 UIADD3 UR8, UPT, UPT, UR6, 0x200, URZ ;  /* 0x0000020006089890 */ /* 0x000fe2000fffe0ff */
[----:B------:R-:W-:Y:S01]  /*41c0*/  SEL R29, R29, RZ, P0 ;  /* 0x000000ff1d1d7207 */ /* 0x000fe20000000000 */
[----:B------:R-:W-:Y:S01]  /*41d0*/  VOTEU.ALL UP1, P5 ;  /* 0x0000000000ff7886 */ /* 0x000fe20002820000 */
[----:B------:R-:W-:Y:S02]  /*41e0*/  LOP3.LUT R28, R28, R3, RZ, 0x3c, !PT ;  /* 0x000000031c1c7212 */ /* 0x000fe400078e3cff */
[----:B------:R-:W-:Y:S01]  /*41f0*/  IMAD.U32 R11, RZ, RZ, UR7 ;  /* 0x00000007ff0b7e24 */ /* 0x000fe2000f8e00ff */
[----:B------:R-:W-:Y:S04]  /*4200*/  @!P5 R2UR UR16, R10 ;  /* 0x000000000a10d2ca */ /* 0x000fe800000e0000 */
[----:B------:R-:W-:Y:S11]  /*4210*/  @!P5 R2UR UR17, R11 ;  /* 0x000000000b11d2ca */ /* 0x000ff600000e0000 */
[----:B------:R-:W-:Y:S02]  /*4220*/  @!UPT UIADD3 URZ, UPT, UPT, URZ, URZ, URZ ;  /* 0x000000fffffff290 */ /* 0x000fe4000fffe0ff */
[----:B------:R3:W-:Y:S01]  /*4230*/  @!UP1 UTMALDG.3D [UR8], [UR16], desc[UR14] ;  /* 0x00000e08100095b4 */ /* 0x0007e20008011000 */
[----:B------:R3:W-:Y:S01]  /*4240*/  @!P5 SYNCS.ARRIVE.TRANS64.RED.A0TR RZ, [UR6+0x30], R25 ;  /* 0x00003019ffffd9a7 */ /* 0x0007e20008300406 */
[----:B------:R-:W-:Y:S01]  /*4250*/  UPLOP3.LUT UP1, UPT, UPT, UPT, UPT, 0x80, 0x8 ;  /* 0x000000000008789c */ /* 0x000fe20003f2f070 */
[----:B------:R-:W-:Y:S01]  /*4260*/  SYNCS.ARRIVE.TRANS64.RED.A1T0 RZ, [UR37], RZ ;  /* 0x000000ffffff79a7 */ /* 0x000fe20008100425 */
[----:B------:R-:W-:Y:S09]  /*4270*/  @P3 BRA `(.L_x_74) ;  /* 0xfffffff400b43947 */ /* 0x000ff2000383ffff */
[----:B------:R-:W-:Y:S07]  /*4280*/  MOV R0, UR6 ;  /* 0x0000000600007c02 */ /* 0x000fee0008000f00 */
.L_x_75:
[----:B-1----:R-:W-:-:S04]  /*4290*/  SHF.L.U32 R3, R30, 0x1f, RZ ;  /* 0x0000001f1e037819 */ /* 0x002fc800000006ff */
[----:B------:R1:W2:Y:S03]  /*42a0*/  SYNCS.PHASECHK.TRANS64.TRYWAIT P0, [R0+URZ+0x38], R3 ;  /* 0x00003803000075a7 */ /* 0x0002a600080011ff */
[----:B--2---:R-:W-:Y:S05]  /*42b0*/  @!P0 NANOSLEEP.SYNCS 0x989680 ;  /* 0x009896800000895d */ /* 0x004fea0003900000 */
[----:B------:R-:W2:Y:S02]  /*42c0*/  @!P0 SYNCS.PHASECHK.TRANS64 P0, [R0+URZ+0x38], R3 ;  /* 0x00003803000085a7 */ /* 0x000ea400080010ff */
[----:B--23--:R-:W-:Y:S05]  /*42d0*/  @P0 EXIT ;  /* 0x000000000000094d */ /* 0x00cfea0003800000 */
[----:B------:R-:W-:Y:S05]  /*42e0*/  BRA `(.L_x_75) ;  /* 0xfffffffc00e87947 */ /* 0x000fea000383ffff */
.L_x_66:
[----:B------:R-:W-:-:S06]  /*42f0*/  UISETP.GE.AND UP1, UPT, UR8, 0x4, UPT ;  /* 0x000000040800788c */ /* 0x000fcc000bf26270 */
[----:B------:R-:W-:-:S13]  /*4300*/  PLOP3.LUT P0, PT, PT, PT, UP1, 0x80, 0x8 ;  /* 0x000000000008781c */ /* 0x000fda0003f0f018 */
[----:B------:R-:W-:Y:S05]  /*4310*/  @!P0 EXIT ;  /* 0x000000000000894d */ /* 0x000fea0003800000 */
[----:B------:R-:W-:Y:S01]  /*4320*/  BAR.SYNC.DEFER_BLOCKING 0x6, 0xa0 ;  /* 0x0182800000007b1d */ /* 0x000fe20000010000 */
[C---:B------:R-:W-:Y:S02]  /*4330*/  IMAD.SHL.U32 R5, R101.reuse, 0x40, RZ ;  /* 0x0000004065057824 */ /* 0x040fe400078e00ff */
[----:B------:R-:W-:Y:S02]  /*4340*/  HFMA2 R111, -RZ, RZ, 0, 0 ;  /* 0x00000000ff6f7431 */ /* 0x000fe400000001ff */
[C---:B------:R-:W-:Y:S01]  /*4350*/  IMAD.SHL.U32 R0, R101.reuse, 0x20, RZ ;  /* 0x0000002065007824 */ /* 0x040fe200078e00ff */
[----:B------:R-:W-:Y:S01]  /*4360*/  CS2R R106, SRZ ;  /* 0x00000000006a7805 */ /* 0x000fe2000001ff00 */
[----:B------:R-:W-:Y:S01]  /*4370*/  IMAD.SHL.U32 R2, R101, 0x2, RZ ;  /* 0x0000000265027824 */ /* 0x000fe200078e00ff */
[----:B------:R-:W-:Y:S01]  /*4380*/  UMOV UR43, 0x400 ;  /* 0x00000400002b7882 */ /* 0x000fe20000000000 */
[----:B------:R-:W1:Y:S01]  /*4390*/  LDC R99, c[0x0][0x370] ;  /* 0x0000dc00ff637b82 */ /* 0x000e620000000800 */
[----:B------:R-:W-:Y:S01]  /*43a0*/  ULEA UR43, UR37, UR43, 0x18 ;  /* 0x0000002b252b7291 */ /* 0x000fe2000f8ec0ff */
[----:B------:R-:W-:Y:S01]  /*43b0*/  LOP3.LUT R7, R5, 0x180, RZ, 0xc0, !PT ;  /* 0x0000018005077812 */ /* 0x000fe200078ec0ff */
[C---:B------:R-:W-:Y:S01]  /*43c0*/  IMAD.SHL.U32 R103, R101.reuse, 0x8, RZ ;  /* 0x0000000865677824 */ /* 0x040fe200078e00ff */
[----:B------:R-:W-:Y:S01]  /*43d0*/  LOP3.LUT R0, R0, 0xc00, RZ, 0xc0, !PT ;  /* 0x00000c0000007812 */ /* 0x000fe200078ec0ff */
[----:B------:R-:W-:Y:S01]  /*43e0*/  IMAD.U32 R46, R101, 0x10000, RZ ;  /* 0x00010000652e7824 */ /* 0x000fe200078e00ff */
[----:B------:R-:W-:Y:S01]  /*43f0*/  LOP3.LUT R2, R7, 0x20, R2, 0xf8, !PT ;  /* 0x0000002007027812 */ /* 0x000fe200078ef802 */
[----:B------:R-:W-:Y:S01]  /*4400*/  UIADD3 UR4, UPT, UPT, UR43, 0x1200, URZ ;  /* 0x000012002b047890 */ /* 0x000fe2000fffe0ff */
[----:B------:R-:W2:Y:S01]  /*4410*/  LDC R42, c[0x0][0xb0c] ;  /* 0x0002c300ff2a7b82 */ /* 0x000ea20000000800 */
[----:B------:R-:W-:Y:S01]  /*4420*/  LOP3.LUT R0, R0, 0x40, R5, 0xf8, !PT ;  /* 0x0000004000007812 */ /* 0x000fe200078ef805 */
[----:B------:R-:W-:Y:S01]  /*4430*/  IMAD.MOV.U32 R44, RZ, RZ, RZ ;  /* 0x000000ffff2c7224 */ /* 0x000fe200078e00ff */
[----:B------:R-:W-:Y:S01]  /*4440*/  LOP3.LUT R103, R2, 0x30, R103, 0x78, !PT ;  /* 0x0000003002677812 */ /* 0x000fe200078e7867 */
[----:B------:R-:W-:Y:S01]  /*4450*/  IMAD.MOV.U32 R108, RZ, RZ, RZ ;  /* 0x000000ffff6c7224 */ /* 0x000fe200078e00ff */
[----:B------:R-:W-:Y:S01]  /*4460*/  LOP3.LUT R0, R0, 0x200, R5, 0xf8, !PT ;  /* 0x0000020000007812 */ /* 0x000fe200078ef805 */
[----:B------:R-:W-:Y:S01]  /*4470*/  IMAD.SHL.U32 R5, R101, 0x10, RZ ;  /* 0x0000001065057824 */ /* 0x000fe200078e00ff */
[----:B------:R-:W-:Y:S01]  /*4480*/  LOP3.LUT R46, R46, 0x600000, RZ, 0xc0, !PT ;  /* 0x006000002e2e7812 */ /* 0x000fe200078ec0ff */
[----:B------:R-:W4:Y:S01]  /*4490*/  LDC R98, c[0x0][0xb20] ;  /* 0x0002c800ff627b82 */ /* 0x000f220000000800 */
[----:B------:R-:W3:Y:S01]  /*44a0*/  LDS R3, [UR43+0x100] ;  /* 0x0001002bff037984 */ /* 0x000ee20008000800 */
[----:B------:R-:W-:Y:S01]  /*44b0*/  LOP3.LUT R103, R0, R103, RZ, 0xfc, !PT ;  /* 0x0000006700677212 */ /* 0x000fe200078efcff */
[----:B------:R-:W-:Y:S01]  /*44c0*/  IMAD.U32 R109, RZ, RZ, UR4 ;  /* 0x00000004ff6d7e24 */ /* 0x000fe2000f8e00ff */
[----:B------:R-:W-:Y:S01]  /*44d0*/  LOP3.LUT R5, R5, 0x20, RZ, 0xc0, !PT ;  /* 0x0000002005057812 */ /* 0x000fe200078ec0ff */
[----:B------:R-:W1:Y:S01]  /*44e0*/  LDCU.64 UR46, c[0x0][0x348] ;  /* 0x00006900ff2e77ac */ /* 0x000e620008000a00 */
[----:B------:R-:W-:-:S02]  /*44f0*/  IADD3 R102, PT, PT, R103, UR43, RZ ;  /* 0x0000002b67667c10 */ /* 0x000fc4000fffe0ff */
[----:B------:R-:W1:Y:S01]  /*4500*/  LDC R41, c[0x0][0xb30] ;  /* 0x0002cc00ff297b82 */ /* 0x000e620000000800 */
[----:B------:R-:W1:Y:S01]  /*4510*/  LDCU.64 UR38, c[0x0][0x888] ;  /* 0x00011100ff2677ac */ /* 0x000e620008000a00 */
[----:B------:R-:W-:Y:S01]  /*4520*/  IADD3 R102, PT, PT, -R5, 0x200, R102 ;  /* 0x0000020005667810 */ /* 0x000fe20007ffe166 */
[----:B------:R-:W-:-:S05]  /*4530*/  UIADD3 UR42, UPT, UPT, UR43, 0x200, URZ ;  /* 0x000002002b2a7890 */ /* 0x000fca000fffe0ff */
[----:B------:R-:W1:Y:S08]  /*4540*/  LDC.64 R88, c[0x0][0xb10] ;  /* 0x0002c400ff587b82 */ /* 0x000e700000000a00 */
[----:B------:R-:W1:Y:S08]  /*4550*/  LDC.64 R38, c[0x0][0xb18] ;  /* 0x0002c600ff267b82 */ /* 0x000e700000000a00 */
[----:B------:R-:W1:Y:S08]  /*4560*/  LDC.64 R84, c[0x0][0x888] ;  /* 0x00022200ff547b82 */ /* 0x000e700000000a00 */
[----:B------:R-:W1:Y:S01]  /*4570*/  LDC.64 R36, c[0x0][0xb28] ;  /* 0x0002ca00ff247b82 */ /* 0x000e620000000a00 */
[----:B---3--:R-:W-:-:S07]  /*4580*/  IMAD.IADD R46, R3, 0x1, R46 ;  /* 0x00000001032e7824 */ /* 0x008fce00078e022e */
[----:B------:R-:W3:Y:S08]  /*4590*/  LDC.64 R86, c[0x0][0x890] ;  /* 0x00022400ff567b82 */ /* 0x000ef00000000a00 */
[----:B------:R-:W1:Y:S08]  /*45a0*/  LDC.64 R82, c[0x0][0x8b0] ;  /* 0x00022c00ff527b82 */ /* 0x000e700000000a00 */
[----:B------:R-:W1:Y:S08]  /*45b0*/  LDC.64 R80, c[0x0][0x8a8] ;  /* 0x00022a00ff507b82 */ /* 0x000e700000000a00 */
[----:B--2-4-:R-:W1:Y:S02]  /*45c0*/  LDC R100, c[0x0][0x374] ;  /* 0x0000dd00ff647b82 */ /* 0x014e640000000800 */
.L_x_93:
[----:B------:R-:W-:Y:S02]  /*45d0*/  LEA R0, R111, UR43, 0x3 ;  /* 0x0000002b6f007c11 */ /* 0x000fe4000f8e18ff */
[----:B------:R-:W-:Y:S02]  /*45e0*/  SHF.L.U32 R3, R107, 0x1f, RZ ;  /* 0x0000001f6b037819 */ /* 0x000fe400000006ff */
[----:B------:R-:W-:Y:S02]  /*45f0*/  LEA R16, R111, UR43, 0x4 ;  /* 0x0000002b6f107c11 */ /* 0x000fe4000f8e20ff */
[----:B--2---:R-:W2:Y:S02]  /*4600*/  SYNCS.PHASECHK.TRANS64.TRYWAIT P0, [R0+URZ+0x50], R3 ;  /* 0x00005003000075a7 */ /* 0x004ea400080011ff */
[----:B-12---:R-:W-:Y:S05]  /*4610*/  @!P0 BRA `(.L_x_76) ;  /* 0x0000002000348947 */ /* 0x006fea0003800000 */
.L_x_123:
[----:B------:R-:W4:Y:S01]  /*4620*/  LDC.64 R12, c[0x0][0xb10] ;  /* 0x0002c400ff0c7b82 */ /* 0x000f220000000a00 */
[----:B------:R-:W3:Y:S01]  /*4630*/  LDS.128 R16, [R16+0xe0] ;  /* 0x0000e00010107984 */ /* 0x000ee20000000c00 */
[----:B-1----:R-:W-:Y:S01]  /*4640*/  ISETP.NE.AND P1, PT, R41, 0x1, PT ;  /* 0x000000012900780c */ /* 0x002fe20003f25270 */
[----:B--2---:R-:W-:Y:S01]  /*4650*/  VIADD R0, R0, 0x60 ;  /* 0x0000006000007836 */ /* 0x004fe20000000000 */
[----:B------:R-:W-:Y:S04]  /*4660*/  ISETP.GE.AND P0, PT, R40, 0x1, PT ;  /* 0x000000012800780c */ /* 0x000fe80003f06270 */
[----:B------:R-:W1:Y:S01]  /*4670*/  LDC.64 R10, c[0x0][0xb18] ;  /* 0x0002c600ff0a7b82 */ /* 0x000e620000000a00 */
[----:B------:R-:W-:Y:S01]  /*4680*/  PRMT R0, RZ, 0x654, R0 ;  /* 0x00000654ff007816 */ /* 0x000fe20000000000 */
[----:B------:R-:W-:Y:S01]  /*4690*/  @!PT LDS RZ, [RZ] ;  /* 0x00000000fffff984 */ /* 0x000fe20000000800 */
[----:B------:R-:W-:Y:S01]  /*46a0*/  @!PT LDS RZ, [RZ] ;  /* 0x00000000fffff984 */ /* 0x000fe20000000800 */
[----:B------:R-:W-:Y:S01]  /*46b0*/  @!PT LDS RZ, [RZ] ;  /* 0x00000000fffff984 */ /* 0x000fe20000000800 */
[----:B------:R-:W-:Y:S01]  /*46c0*/  @!PT LDS RZ, [RZ] ;  /* 0x00000000fffff984 */ /* 0x000fe20000000800 */
[----:B------:R2:W-:Y:S06]  /*46d0*/  MEMBAR.ALL.CTA ;  /* 0x0000000000007992 */ /* 0x0005ec0000008000 */
[----:B--2---:R-:W2:Y:S01]  /*46e0*/  FENCE.VIEW.ASYNC.S ;  /* 0x00000000000073c6 */ /* 0x004ea20000000000 */
[----:B------:R-:W1:Y:S08]  /*46f0*/  @!P1 LDC R14, c[0x0][0xb20] ;  /* 0x0002c800ff0e9b82 */ /* 0x000e700000000800 */
[----:B------:R-:W1:Y:S01]  /*4700*/  @!P1 LDC R9, c[0x0][0xb0c] ;  /* 0x0002c300ff099b82 */ /* 0x000e620000000800 */
[----:B--2---:R2:W-:Y:S01]  /*4710*/  SYNCS.ARRIVE.TRANS64.RED.A1T0 RZ, [R0+URZ], RZ ;  /* 0x000000ff00ff79a7 */ /* 0x0045e200081004ff */
[----:B---3--:R-:W-:Y:S04]  /*4720*/  LOP3.LUT P4, RZ, R18, 0x1, RZ, 0xc0, !PT ;  /* 0x0000000112ff7812 */ /* 0x008fe8000788c0ff */
[----:B------:R-:W-:Y:S09]  /*4730*/  P2R R110, PR, RZ, 0x10 ;  /* 0x00000010ff6e7803 */ /* 0x000ff20000000000 */
[----:B------:R-:W-:Y:S02]  /*4740*/  @P4 MOV R45, R16 ;  /* 0x00000010002d4202 */ /* 0x000fe40000000f00 */
[----:B------:R-:W-:Y:S01]  /*4750*/  @P4 LOP3.LUT R43, R17, 0xffff, RZ, 0xc0, !PT ;  /* 0x0000ffff112b4812 */ /* 0x000fe200078ec0ff */
[----:B--2-4-:R-:W-:Y:S06]  /*4760*/  @!P0 BRA `(.L_x_77) ;  /* 0x0000000000a48947 */ /* 0x014fec0003800000 */
[----:B------:R-:W-:Y:S01]  /*4770*/  IMAD.HI.U32 R21, R100, R39, RZ ;  /* 0x0000002764157227 */ /* 0x000fe200078e00ff */
[----:B------:R-:W-:Y:S02]  /*4780*/  ISETP.NE.AND P0, PT, R38, 0x1, PT ;  /* 0x000000012600780c */ /* 0x000fe40003f05270 */
[----:B------:R-:W-:Y:S01]  /*4790*/  ISETP.NE.AND P2, PT, R40, 0x1, PT ;  /* 0x000000012800780c */ /* 0x000fe20003f45270 */
[----:B------:R-:W-:Y:S01]  /*47a0*/  IMAD.HI.U32 R20, R99, R88, RZ ;  /* 0x0000005863147227 */ /* 0x000fe200078e00ff */
[----:B------:R-:W-:Y:S02]  /*47b0*/  SHF.R.U32.HI R21, RZ, R98, R21 ;  /* 0x00000062ff157219 */ /* 0x000fe40000011615 */
[----:B------:R-:W-:Y:S01]  /*47c0*/  ISETP.NE.AND P3, PT, R42, 0x1, PT ;  /* 0x000000012a00780c */ /* 0x000fe20003f65270 */
[----:B------:R-:W-:Y:S01]  /*47d0*/  IMAD.HI.U32 R24, R45, R88, RZ ;  /* 0x000000582d187227 */ /* 0x000fe200078e00ff */
[----:B------:R-:W-:Y:S02]  /*47e0*/  SHF.R.U32.HI R20, RZ, R89, R20 ;  /* 0x00000059ff147219 */ /* 0x000fe40000011614 */
[----:B------:R-:W-:Y:S01]  /*47f0*/  SEL R3, R100, R21, !P0 ;  /* 0x0000001564037207 */ /* 0x000fe20004000000 */
[----:B------:R-:W-:Y:S01]  /*4800*/  IMAD.HI.U32 R21, R43, R39, RZ ;  /* 0x000000272b157227 */ /* 0x000fe200078e00ff */
[----:B------:R-:W-:Y:S02]  /*4810*/  SEL R7, R99, R20, !P3 ;  /* 0x0000001463077207 */ /* 0x000fe40005800000 */
[----:B------:R-:W-:Y:S01]  /*4820*/  SHF.R.U32.HI R24, RZ, R89, R24 ;  /* 0x00000059ff187219 */ /* 0x000fe20000011618 */
[-C--:B------:R-:W-:Y:S04]  /*4830*/  IMAD.HI.U32 R20, R3, R36.reuse, RZ ;  /* 0x0000002403147227 */ /* 0x080fe800078e00ff */
[----:B------:R-:W-:Y:S01]  /*4840*/  IMAD.HI.U32 R22, R7, R36, RZ ;  /* 0x0000002407167227 */ /* 0x000fe200078e00ff */
[-C--:B------:R-:W-:Y:S02]  /*4850*/  @P2 SHF.R.U32.HI R3, RZ, R37.reuse, R20 ;  /* 0x00000025ff032219 */ /* 0x080fe40000011614 */
[----:B------:R-:W-:Y:S02]  /*4860*/  SHF.R.U32.HI R20, RZ, R98, R21 ;  /* 0x00000062ff147219 */ /* 0x000fe40000011615 */
[----:B------:R-:W-:Y:S01]  /*4870*/  @P2 SHF.R.U32.HI R7, RZ, R37, R22 ;  /* 0x00000025ff072219 */ /* 0x000fe20000011616 */
[C---:B------:R-:W-:Y:S01]  /*4880*/  IMAD R2, R40.reuse, R3, RZ ;  /* 0x0000000328027224 */ /* 0x040fe200078e02ff */
[----:B------:R-:W-:Y:S02]  /*4890*/  SEL R5, R43, R20, !P0 ;  /* 0x000000142b057207 */ /* 0x000fe40004000000 */
[----:B------:R-:W-:Y:S01]  /*48a0*/  SEL R3, R45, R24, !P3 ;  /* 0x000000182d037207 */ /* 0x000fe20005800000 */
[----:B------:R-:W-:Y:S01]  /*48b0*/  IMAD R4, R40, R7, RZ ;  /* 0x0000000728047224 */ /* 0x000fe200078e02ff */
[C---:B------:R-:W-:Y:S01]  /*48c0*/  ISETP.GE.AND P0, PT, R5.reuse, R2, PT ;  /* 0x000000020500720c */ /* 0x040fe20003f06270 */
[----:B------:R-:W-:Y:S03]  /*48d0*/  IMAD.HI.U32 R6, R5, R36, RZ ;  /* 0x0000002405067227 */ /* 0x000fe600078e00ff */
[----:B------:R-:W-:Y:S01]  /*48e0*/  ISETP.GE.OR P0, PT, R3, R4, P0 ;  /* 0x000000040300720c */ /* 0x000fe20000706670 */
[----:B------:R-:W-:Y:S01]  /*48f0*/  IMAD.MOV R4, RZ, RZ, -R3 ;  /* 0x000000ffff047224 */ /* 0x000fe200078e0a03 */
[-C--:B------:R-:W-:Y:S03]  /*4900*/  SHF.R.U32.HI R6, RZ, R37.reuse, R6 ;  /* 0x00000025ff067219 */ /* 0x080fe60000011606 */
[----:B------:R-:W-:Y:S01]  /*4910*/  IMAD R45, R42, R4, R45 ;  /* 0x000000042a2d7224 */ /* 0x000fe200078e022d */
[----:B------:R-:W-:Y:S05]  /*4920*/  SEL R15, R5, R6, !P2 ;  /* 0x00000006050f7207 */ /* 0x000fea0005000000 */
[----:B------:R-:W-:Y:S02]  /*4930*/  IMAD.MOV R6, RZ, RZ, -R15 ;  /* 0x000000ffff067224 */ /* 0x000fe400078e0a0f */
[C---:B------:R-:W-:Y:S04]  /*4940*/  @!P0 IMAD.HI.U32 R2, R3.reuse, R36, RZ ;  /* 0x0000002403028227 */ /* 0x040fe800078e00ff */
[----:B------:R-:W-:Y:S01]  /*4950*/  IMAD R6, R40, R6, R5 ;  /* 0x0000000628067224 */ /* 0x000fe200078e0205 */
[----:B------:R-:W-:Y:S04]  /*4960*/  @!P0 SHF.R.U32.HI R2, RZ, R37, R2 ;  /* 0x00000025ff028219 */ /* 0x000fe80000011602 */
[----:B------:R-:W-:Y:S02]  /*4970*/  @!P0 SEL R0, R3, R2, !P2 ;  /* 0x0000000203008207 */ /* 0x000fe40005000000 */
[----:B------:R-:W-:Y:S02]  /*4980*/  IADD3 R2, PT, PT, -R5, RZ, RZ ;  /* 0x000000ff05027210 */ /* 0x000fe40007ffe1ff */
[----:B------:R-:W-:Y:S01]  /*4990*/  @!P0 IADD3 R8, PT, PT, R15, -R0, RZ ;  /* 0x800000000f088210 */ /* 0x000fe20007ffe0ff */
[----:B------:R-:W-:Y:S02]  /*49a0*/  @!P0 IMAD R0, R7, R6, R0 ;  /* 0x0000000607008224 */ /* 0x000fe400078e0200 */
[----:B------:R-:W-:Y:S02]  /*49b0*/  IMAD R43, R38, R2, R43 ;  /* 0x00000002262b7224 */ /* 0x000fe400078e022b */
[----:B------:R-:W-:Y:S02]  /*49c0*/  @!P0 IMAD R5, R8, R40, R3 ;  /* 0x0000002808058224 */ /* 0x000fe400078e0203 */
[----:B------:R-:W-:Y:S04]  /*49d0*/  @!P0 IMAD.MOV.U32 R3, RZ, RZ, R0 ;  /* 0x000000ffff038224 */ /* 0x000fe800078e0000 */
[----:B------:R-:W-:Y:S02]  /*49e0*/  IMAD R45, R3, R42, R45 ;  /* 0x0000002a032d7224 */ /* 0x000fe400078e022d */
[----:B------:R-:W-:Y:S07]  /*49f0*/  IMAD R43, R5, R38, R43 ;  /* 0x00000026052b7224 */ /* 0x000fee00078e022b */
.L_x_77:
[----:B------:R-:W-:Y:S01]  /*4a00*/  @!P1 IMAD.HI.U32 R0, R45, R12, RZ ;  /* 0x0000000c2d009227 */ /* 0x000fe200078e00ff */
[----:B-1----:R-:W-:Y:S01]  /*4a10*/  @!P1 ISETP.NE.AND P0, PT, R10, 0x1, PT ;  /* 0x000000010a00980c */ /* 0x002fe20003f05270 */
[----:B------:R-:W-:Y:S01]  /*4a20*/  ULOP3.LUT UP0, URZ, UR42, 0x1b0, URZ, 0xc0, !UPT ;  /* 0x000001b02aff7892 */ /* 0x000fe2000f80c0ff */
[----:B------:R-:W-:Y:S01]  /*4a30*/  @!P1 ISETP.NE.AND P2, PT, R9, 0x1, PT ;  /* 0x000000010900980c */ /* 0x000fe20003f45270 */
[----:B------:R-:W-:Y:S01]  /*4a40*/  @!P1 IMAD.HI.U32 R3, R43, R11, RZ ;  /* 0x0000000b2b039227 */ /* 0x000fe200078e00ff */
[----:B------:R-:W-:Y:S02]  /*4a50*/  @!P1 SHF.R.U32.HI R0, RZ, R13, R0 ;  /* 0x0000000dff009219 */ /* 0x000fe40000011600 */
[----:B------:R-:W-:Y:S01]  /*4a60*/  @P4 SHF.R.U32.HI R105, RZ, 0x10, R17 ;  /* 0x00000010ff694819 */ /* 0x000fe20000011611 */
[----:B------:R-:W-:Y:S01]  /*4a70*/  VIADD R111, R111, 0x1 ;  /* 0x000000016f6f7836 */ /* 0x000fe20000000000 */
[----:B------:R-:W-:Y:S02]  /*4a80*/  @!P1 SHF.R.U32.HI R2, RZ, R14, R3 ;  /* 0x0000000eff029219 */ /* 0x000fe40000011603 */
[----:B------:R-:W-:Y:S02]  /*4a90*/  @!P1 SEL R3, R45, R0, !P2 ;  /* 0x000000002d039207 */ /* 0x000fe40005000000 */
[----:B------:R-:W-:Y:S05]  /*4aa0*/  @!P1 SEL R2, R43, R2, !P0 ;  /* 0x000000022b029207 */ /* 0x000fea0004000000 */
[----:B------:R-:W-:Y:S02]  /*4ab0*/  @!P1 IMAD.IADD R0, R2, 0x1, -R3 ;  /* 0x0000000102009824 */ /* 0x000fe400078e0a03 */
[----:B------:R-:W-:Y:S02]  /*4ac0*/  @!P1 IMAD.IADD R2, R3, 0x1, -R2 ;  /* 0x0000000103029824 */ /* 0x000fe400078e0a02 */
[----:B------:R-:W-:Y:S02]  /*4ad0*/  @!P1 IMAD R45, R0, R9, R45 ;  /* 0x00000009002d9224 */ /* 0x000fe400078e022d */
[----:B------:R-:W-:Y:S01]  /*4ae0*/  @!P1 IMAD R43, R2, R10, R43 ;  /* 0x0000000a022b9224 */ /* 0x000fe200078e022b */
[----:B------:R-:W-:Y:S06]  /*4af0*/  BRA.U !UP0, `(.L_x_78) ;  /* 0x0000000108407547 */ /* 0x000fec000b800000 */
[----:B------:R-:W1:Y:S01]  /*4b00*/  LDCU.64 UR8, c[0x4][0x80] ;  /* 0x01001000ff0877ac */ /* 0x000e620008000a00 */
[----:B------:R-:W-:Y:S01]  /*4b10*/  MOV R3, 0x0 ;  /* 0x0000000000037802 */ /* 0x000fe20000000f00 */
[----:B------:R-:W-:Y:S02]  /*4b20*/  HFMA2 R12, -RZ, RZ, 0, 5.9604644775390625e-08 ;  /* 0x00000001ff0c7431 */ /* 0x000fe400000001ff */
[----:B------:R-:W-:Y:S02]  /*4b30*/  IMAD.MOV.U32 R8, RZ, RZ, 0x70 ;  /* 0x00000070ff087424 */ /* 0x000fe400078e00ff */
[----:B------:R-:W-:Y:S01]  /*4b40*/  IMAD.MOV.U32 R13, RZ, RZ, RZ ;  /* 0x000000ffff0d7224 */ /* 0x000fe200078e00ff */
[----:B------:R-:W2:Y:S01]  /*4b50*/  LDCU.64 UR6, c[0x4][0x88] ;  /* 0x01001100ff0677ac */ /* 0x000ea20008000a00 */
[----:B------:R-:W3:Y:S01]  /*4b60*/  LDC.64 R2, c[0x4][R3] ;  /* 0x0100000003027b82 */ /* 0x000ee20000000a00 */
[----:B------:R-:W4:Y:S01]  /*4b70*/  LDCU.64 UR4, c[0x4][0x8] ;  /* 0x01000100ff0477ac */ /* 0x000f220008000a00 */
[----:B-1----:R-:W-:Y:S01]  /*4b80*/  MOV R5, UR9 ;  /* 0x0000000900057c02 */ /* 0x002fe20008000f00 */
[----:B------:R-:W-:Y:S01]  /*4b90*/  IMAD.U32 R4, RZ, RZ, UR8 ;  /* 0x00000008ff047e24 */ /* 0x000fe2000f8e00ff */
[----:B--2---:R-:W-:Y:S01]  /*4ba0*/  MOV R7, UR7 ;  /* 0x0000000700077c02 */ /* 0x004fe20008000f00 */
[----:B------:R-:W-:Y:S01]  /*4bb0*/  IMAD.U32 R6, RZ, RZ, UR6 ;  /* 0x00000006ff067e24 */ /* 0x000fe2000f8e00ff */
[----:B----4-:R-:W-:Y:S01]  /*4bc0*/  MOV R11, UR5 ;  /* 0x00000005000b7c02 */ /* 0x010fe20008000f00 */
[----:B------:R-:W-:Y:S02]  /*4bd0*/  IMAD.U32 R10, RZ, RZ, UR4 ;  /* 0x00000004ff0a7e24 */ /* 0x000fe4000f8e00ff */
[----:B------:R-:W-:Y:S07]  /*4be0*/  LEPC R20, `(.L_x_78) ;  /* 0x000000001014794e */ /* 0x000fee0000000000 */
[----:B---3-5:R-:W-:Y:S05]  /*4bf0*/  CALL.ABS.NOINC R2 ;  /* 0x0000000002007343 */ /* 0x028fea0003c00000 */
.L_x_78:
[----:B------:R-:W-:Y:S01]  /*4c00*/  LOP3.LUT P0, RZ, R109, 0x1b0, RZ, 0xc0, !PT ;  /* 0x000001b06dff7812 */ /* 0x000fe2000780c0ff */
[----:B------:R-:W-:Y:S11]  /*4c10*/  BSSY.RECONVERGENT B6, `(.L_x_79) ;  /* 0x0000013000067945 */ /* 0x000ff60003800200 */
[----:B------:R-:W-:Y:S01]  /*4c20*/  @!UPT UIADD3 URZ, UPT, UPT, URZ, URZ, URZ ;  /* 0x000000fffffff290 */ /* 0x000fe2000fffe0ff */
[----:B------:R-:W-:Y:S05]  /*4c30*/  @!P0 BRA `(.L_x_80) ;  /* 0x0000000000408947 */ /* 0x000fea0003800000 */
        /* <DEDUP_REMOVED lines=16> */
.L_x_80:
[----:B------:R-:W-:Y:S05]  /*4d40*/  BSYNC.RECONVERGENT B6 ;  /* 0x0000000000067941 */ /* 0x000fea0003800200 */
.L_x_79:
[----:B------:R-:W-:Y:S01]  /*4d50*/  ISETP.NE.U32.AND P3, PT, R86, RZ, PT ;  /* 0x000000ff5600720c */ /* 0x000fe20003f65070 */
[----:B------:R-:W-:Y:S01]  /*4d60*/  UISETP.NE.AND UP1, UPT, UR44, URZ, UPT ;  /* 0x000000ff2c00728c */ /* 0x000fe2000bf25270 */
[----:B------:R-:W-:Y:S02]  /*4d70*/  ISETP.NE.U32.AND P4, PT, R82, RZ, PT ;  /* 0x000000ff5200720c */ /* 0x000fe40003f85070 */
[----:B------:R-:W-:Y:S02]  /*4d80*/  ISETP.NE.AND.EX P3, PT, R87, RZ, PT, P3 ;  /* 0x000000ff5700720c */ /* 0x000fe40003f65330 */
[----:B------:R-:W-:Y:S02]  /*4d90*/  PLOP3.LUT P1, PT, PT, PT, PT, 0x8, 0x80 ;  /* 0x000000000080781c */ /* 0x000fe40003f2e170 */
[----:B------:R-:W-:Y:S02]  /*4da0*/  PLOP3.LUT P0, PT, PT, PT, UP1, 0x80, 0x8 ;  /* 0x000000000008781c */ /* 0x000fe40003f0f018 */
[----:B------:R-:W-:Y:S02]  /*4db0*/  ISETP.NE.AND.EX P4, PT, R83, RZ, PT, P4 ;  /* 0x000000ff5300720c */ /* 0x000fe40003f85340 */
[----:B------:R-:W1:Y:S09]  /*4dc0*/  @UP1 LDCU.64 UR4, c[0x0][0x888] ;  /* 0x00011100ff0417ac */ /* 0x000e720008000a00 */
[----:B------:R-:W-:Y:S01]  /*4dd0*/  @P0 PLOP3.LUT P1, PT, P3, PT, PT, 0x80, 0x8 ;  /* 0x000000000008081c */ /* 0x000fe20001f2f070 */
[----:B-1----:R-:W-:Y:S04]  /*4de0*/  @UP1 UISETP.NE.U32.AND UP0, UPT, UR4, URZ, UPT ;  /* 0x000000ff0400128c */ /* 0x002fe8000bf05070 */
[----:B------:R-:W-:Y:S04]  /*4df0*/  @UP1 UISETP.NE.AND.EX UP0, UPT, UR5, URZ, UPT, UP0 ;  /* 0x000000ff0500128c */ /* 0x000fe8000bf05300 */
[----:B------:R-:W-:Y:S01]  /*4e00*/  @UP1 USEL UR4, URZ, 0xffffffff, UP0 ;  /* 0xffffffffff041887 */ /* 0x000fe20008000000 */
[----:B------:R-:W-:Y:S11]  /*4e10*/  @!P3 BRA `(.L_x_81) ;  /* 0x00000000002cb947 */ /* 0x000ff60003800000 */
[----:B------:R-:W-:Y:S01]  /*4e20*/  ISETP.NE.U32.AND P2, PT, R84, RZ, PT ;  /* 0x000000ff5400720c */ /* 0x000fe20003f45070 */
[----:B------:R-:W-:Y:S03]  /*4e30*/  IMAD.MOV.U32 R96, RZ, RZ, 0x1 ;  /* 0x00000001ff607424 */ /* 0x000fe600078e00ff */
[----:B------:R-:W-:Y:S11]  /*4e40*/  ISETP.NE.AND.EX P2, PT, R85, RZ, PT, P2 ;  /* 0x000000ff5500720c */ /* 0x000ff60003f45320 */
[----:B------:R-:W-:Y:S02]  /*4e50*/  @!UPT UIADD3 URZ, UPT, UPT, URZ, URZ, URZ ;  /* 0x000000fffffff290 */ /* 0x000fe4000fffe0ff */
[----:B------:R-:W1:Y:S01]  /*4e60*/  @P2 LDC.64 R2, c[0x0][0x888] ;  /* 0x00022200ff022b82 */ /* 0x000e620000000a00 */
[----:B------:R-:W-:Y:S04]  /*4e70*/  @P2 IMAD R0, R86, UR36, RZ ;  /* 0x0000002456002c24 */ /* 0x000fe8000f8e02ff */
[----:B-1----:R-:W-:Y:S04]  /*4e80*/  @P2 IMAD.WIDE R2, R0, 0x4, R2 ;  /* 0x0000000400022825 */ /* 0x002fe800078e0202 */
[----:B------:R-:W-:Y:S01]  /*4e90*/  HFMA2 R0, -RZ, RZ, 0, 5.9604644775390625e-08 ;  /* 0x00000001ff007431 */ /* 0x000fe200000001ff */
[----:B-----5:R1:W5:Y:S04]  /*4ea0*/  @P2 LDG.E R49, desc[UR40][R2.64] ;  /* 0x0000002802312981 */ /* 0x020368000c1e1900 */
[----:B------:R-:W-:Y:S01]  /*4eb0*/  @!P2 PRMT R96, R0, 0x7610, R96 ;  /* 0x000076100060a816 */ /* 0x000fe20000000060 */
[----:B-1----:R-:W2:Y:S06]  /*4ec0*/  @!P2 LDC R49, c[0x0][0x880] ;  /* 0x00022000ff31ab82 */ /* 0x002eac0000000800 */
.L_x_81:
[----:B------:R-:W-:Y:S05]  /*4ed0*/  @!P4 BRA `(.L_x_82) ;  /* 0x000000000020c947 */ /* 0x000fea0003800000 */
[----:B------:R-:W-:Y:S04]  /*4ee0*/  ISETP.NE.U32.AND P2, PT, R80, RZ, PT ;  /* 0x000000ff5000720c */ /* 0x000fe80003f45070 */
[----:B------:R-:W-:Y:S11]  /*4ef0*/  ISETP.NE.AND.EX P2, PT, R81, RZ, PT, P2 ;  /* 0x000000ff5100720c */ /* 0x000ff60003f45320 */
[----:B------:R-:W-:Y:S02]  /*4f00*/  @!UPT UIADD3 URZ, UPT, UPT, URZ, URZ, URZ ;  /* 0x000000fffffff290 */ /* 0x000fe4000fffe0ff */
[----:B------:R-:W1:Y:S01]  /*4f10*/  @P2 LDC.64 R2, c[0x0][0x8a8] ;  /* 0x00022a00ff022b82 */ /* 0x000e620000000a00 */
[----:B------:R-:W-:Y:S04]  /*4f20*/  @P2 IMAD R0, R82, UR36, RZ ;  /* 0x0000002452002c24 */ /* 0x000fe8000f8e02ff */
[----:B-1----:R-:W-:Y:S05]  /*4f30*/  @P2 IMAD.WIDE R2, R0, 0x4, R2 ;  /* 0x0000000400022825 */ /* 0x002fea00078e0202 */
[----:B-----5:R1:W5:Y:S02]  /*4f40*/  @P2 LDG.E R47, desc[UR40][R2.64] ;  /* 0x00000028022f2981 */ /* 0x020364000c1e1900 */
[----:B-1----:R-:W3:Y:S02]  /*4f50*/  @!P2 LDC R47, c[0x0][0x8a0] ;  /* 0x00022800ff2fab82 */ /* 0x002ee40000000800 */
.L_x_82:
[----:B--2--5:R-:W-:Y:S01]  /*4f60*/  @P0 FSETP.NEU.AND P4, PT, R49, RZ, PT ;  /* 0x000000ff3100020b */ /* 0x024fe20003f8d000 */
[----:B------:R-:W-:Y:S01]  /*4f70*/  IMAD.U32 R0, RZ, RZ, UR4 ;  /* 0x00000004ff007e24 */ /* 0x000fe2000f8e00ff */
[----:B------:R-:W-:Y:S01]  /*4f80*/  @P0 LOP3.LUT P2, RZ, R96, 0xff, RZ, 0xc0, !PT ;  /* 0x000000ff60ff0812 */ /* 0x000fe2000784c0ff */
[----:B------:R-:W-:Y:S01]  /*4f90*/  BSSY B1, `(.L_x_83) ;  /* 0x0000039000017945 */ /* 0x000fe20003800000 */
[----:B------:R-:W-:Y:S02]  /*4fa0*/  @P0 SEL R9, RZ, 0xffffffff, P4 ;  /* 0xffffffffff090807 */ /* 0x000fe40002000000 */
[----:B------:R-:W-:Y:S02]  /*4fb0*/  CS2R R54, SRZ ;  /* 0x0000000000367805 */ /* 0x000fe4000001ff00 */
[----:B------:R-:W-:Y:S02]  /*4fc0*/  LEA R92, R44, UR43, 0x3 ;  /* 0x0000002b2c5c7c11 */ /* 0x000fe4000f8e18ff */
[----:B------:R-:W-:Y:S02]  /*4fd0*/  CS2R R52, SRZ ;  /* 0x0000000000347805 */ /* 0x000fe4000001ff00 */
[----:B------:R-:W-:Y:S02]  /*4fe0*/  @P1 SEL R9, R0, R9, !P2 ;  /* 0x0000000900091207 */ /* 0x000fe40005000000 */
[----:B------:R-:W-:Y:S02]  /*4ff0*/  CS2R R58, SRZ ;  /* 0x00000000003a7805 */ /* 0x000fe4000001ff00 */
[----:B------:R-:W-:Y:S02]  /*5000*/  SHF.L.U32 R7, R108, 0x1f, RZ ;  /* 0x0000001f6c077819 */ /* 0x000fe400000006ff */
[----:B------:R-:W-:Y:S02]  /*5010*/  CS2R R56, SRZ ;  /* 0x0000000000387805 */ /* 0x000fe4000001ff00 */
[----:B------:R-:W-:Y:S02]  /*5020*/  @P0 LOP3.LUT R9, R9, 0x1, RZ, 0xc0, !PT ;  /* 0x0000000109090812 */ /* 0x000fe400078ec0ff */
[C---:B------:R-:W-:Y:S02]  /*5030*/  LEA.HI R5, R44.reuse, R44, RZ, 0x1 ;  /* 0x0000002c2c057211 */ /* 0x040fe400078f08ff */
[----:B------:R-:W-:Y:S02]  /*5040*/  ISETP.NE.U32.OR P1, PT, R9, 0x1, !P0 ;  /* 0x000000010900780c */ /* 0x000fe40004725470 */
[----:B------:R-:W-:Y:S01]  /*5050*/  PLOP3.LUT P5, PT, PT, PT, PT, 0x8, 0x80 ;  /* 0x000000000080781c */ /* 0x000fe20003fae170 */
[C---:B------:R-:W-:Y:S01]  /*5060*/  IMAD.SHL.U32 R3, R5.reuse, 0x20, RZ ;  /* 0x0000002005037824 */ /* 0x040fe200078e00ff */
[----:B------:R-:W-:Y:S04]  /*5070*/  LOP3.LUT R5, R5, 0xffe, RZ, 0xc0, !PT ;  /* 0x00000ffe05057812 */ /* 0x000fe800078ec0ff */
[----:B------:R-:W-:Y:S01]  /*5080*/  LOP3.LUT R3, R3, 0xffffffc0, RZ, 0xc0, !PT ;  /* 0xffffffc003037812 */ /* 0x000fe200078ec0ff */
[----:B------:R-:W-:Y:S04]  /*5090*/  IMAD.IADD R32, R44, 0x1, -R5 ;  /* 0x000000012c207824 */ /* 0x000fe800078e0a05 */
[----:B------:R-:W-:Y:S01]  /*50a0*/  @P1 SHF.L.U32 R2, R106, 0x1f, RZ ;  /* 0x0000001f6a021819 */ /* 0x000fe200000006ff */
[----:B------:R-:W-:Y:S03]  /*50b0*/  IMAD.IADD R3, R46, 0x1, R3 ;  /* 0x000000012e037824 */ /* 0x000fe600078e0203 */
[----:B------:R-:W1:Y:S01]  /*50c0*/  @P1 SYNCS.PHASECHK.TRANS64.TRYWAIT P0, [UR43+0x30], R2 ;  /* 0x00003002ff0015a7 */ /* 0x000e62000800112b */
[----:B------:R-:W-:Y:S01]  /*50d0*/  IMAD R32, R32, 0x100000, R3 ;  /* 0x0010000020207824 */ /* 0x000fe200078e0203 */
[----:B------:R2:W4:Y:S01]  /*50e0*/  SYNCS.PHASECHK.TRANS64.TRYWAIT P4, [R92+URZ+0x70], R7 ;  /* 0x000070075c0075a7 */ /* 0x00052200080811ff */
[----:B-1----:R-:W-:Y:S01]  /*50f0*/  @P1 PLOP3.LUT P5, PT, P0, PT, PT, 0x8, 0x80 ;  /* 0x000000000080181c */ /* 0x002fe200007ae170 */
[----:B------:R-:W-:Y:S01]  /*5100*/  @!UPT UIADD3 URZ, UPT, UPT, URZ, URZ, URZ ;  /* 0x000000fffffff290 */ /* 0x000fe2000fffe0ff */
[----:B--2---:R-:W-:Y:S11]  /*5110*/  @!P1 BRA `(.L_x_84) ;  /* 0x0000000000809947 */ /* 0x004ff60003800000 */
[----:B------:R-:W-:Y:S01]  /*5120*/  ISETP.NE.U32.AND P0, PT, RZ, UR38, PT ;  /* 0x00000026ff007c0c */ /* 0x000fe2000bf05070 */
[----:B------:R-:W-:Y:S01]  /*5130*/  BSSY B0, `(.L_x_85) ;  /* 0x0000012000007945 */ /* 0x000fe20003800000 */
[----:B------:R-:W-:Y:S02]  /*5140*/  FSETP.NEU.AND P2, PT, R49, RZ, PT ;  /* 0x000000ff3100720b */ /* 0x000fe40003f4d000 */
[----:B------:R-:W-:Y:S02]  /*5150*/  CS2R R58, SRZ ;  /* 0x00000000003a7805 */ /* 0x000fe4000001ff00 */
[----:B------:R-:W-:Y:S02]  /*5160*/  ISETP.NE.AND.EX P0, PT, RZ, UR39, PT, P0 ;  /* 0x00000027ff007c0c */ /* 0x000fe4000bf05300 */
[----:B------:R-:W-:Y:S02]  /*5170*/  CS2R R56, SRZ ;  /* 0x0000000000387805 */ /* 0x000fe4000001ff00 */
[----:B------:R-:W-:Y:S02]  /*5180*/  LOP3.LUT P1, RZ, R96, 0xff, RZ, 0xc0, !PT ;  /* 0x000000ff60ff7812 */ /* 0x000fe4000782c0ff */
[----:B------:R-:W-:Y:S02]  /*5190*/  CS2R R54, SRZ ;  /* 0x0000000000367805 */ /* 0x000fe4000001ff00 */
[----:B------:R-:W-:Y:S02]  /*51a0*/  SEL R0, RZ, 0xffffffff, P2 ;  /* 0xffffffffff007807 */ /* 0x000fe40001000000 */
[----:B------:R-:W-:Y:S02]  /*51b0*/  CS2R R52, SRZ ;  /* 0x0000000000347805 */ /* 0x000fe4000001ff00 */
[----:B------:R-:W-:Y:S04]  /*51c0*/  SEL R3, RZ, 0xffffffff, P0 ;  /* 0xffffffffff037807 */ /* 0x000fe80000000000 */
[----:B------:R-:W-:Y:S04]  /*51d0*/  @P3 SEL R0, R3, R0, !P1 ;  /* 0x0000000003003207 */ /* 0x000fe80004800000 */
[----:B------:R-:W-:Y:S04]  /*51e0*/  LOP3.LUT R0, R0, 0x1, RZ, 0xc0, !PT ;  /* 0x0000000100007812 */ /* 0x000fe800078ec0ff */
[----:B------:R-:W-:Y:S01]  /*51f0*/  ISETP.NE.U32.AND P0, PT, R0, 0x1, PT ;  /* 0x000000010000780c */ /* 0x000fe20003f05070 */
[----:B------:R-:W-:Y:S01]  /*5200*/  @!UPT UIADD3 URZ, UPT, UPT, URZ, URZ, URZ ;  /* 0x000000fffffff290 */ /* 0x000fe2000fffe0ff */
[----:B------:R-:W-:Y:S11]  /*5210*/  @!P5 BRA `(.L_x_86) ;  /* 0x00000000000cd947 */ /* 0x000ff60003800000 */
[----:B------:R-:W-:Y:S04]  /*5220*/  SHF.L.U32 R3, R106, 0x1f, RZ ;  /* 0x0000001f6a037819 */ /* 0x000fe800000006ff */
[----:B------:R-:W1:Y:S02]  /*5230*/  SYNCS.PHASECHK.TRANS64.TRYWAIT P1, [UR43+0x30], R3 ;  /* 0x00003003ff0075a7 */ /* 0x000e64000802112b */
[----:B-1----:R-:W-:Y:S05]  /*5240*/  @!P1 BRA `(.L_x_87) ;  /* 0x00000014003c9947 */ /* 0x002fea0003800000 */
.L_x_86:
[----:B------:R-:W-:Y:S05]  /*5250*/  BSYNC B0 ;  /* 0x0000000000007941 */ /* 0x000fea0003800000 */
.L_x_85:
[----:B------:R2:W1:Y:S01]  /*5260*/  @P0 LDS.128 R56, [R103+UR43+0x200] ;  /* 0x0002002b67380984 */ /* 0x0004620008000c00 */
[----:B------:R-:W-:Y:S01]  /*5270*/  UIADD3 UR4, UPT, UPT, UR43, 0x38, URZ ;  /* 0x000000382b047890 */ /* 0x000fe2000fffe0ff */
[----:B------:R-:W-:Y:S02]  /*5280*/  LOP3.LUT R106, R106, 0x1, RZ, 0x3c, !PT ;  /* 0x000000016a6a7812 */ /* 0x000fe400078e3cff */
[----:B------:R2:W1:Y:S01]  /*5290*/  @P0 LDS.128 R52, [R102+0x10] ;  /* 0x0000100066340984 */ /* 0x0004620000000c00 */
[----:B------:R-:W-:Y:S01]  /*52a0*/  UPRMT UR4, UR37, 0x654, UR4 ;  /* 0x0000065425047896 */ /* 0x000fe20008000004 */
[----:B------:R-:W-:Y:S01]  /*52b0*/  @!PT LDS RZ, [RZ] ;  /* 0x00000000fffff984 */ /* 0x000fe20000000800 */
[----:B------:R-:W-:Y:S01]  /*52c0*/  @!PT LDS RZ, [RZ] ;  /* 0x00000000fffff984 */ /* 0x000fe20000000800 */
[----:B------:R-:W-:Y:S01]  /*52d0*/  @!PT LDS RZ, [RZ] ;  /* 0x00000000fffff984 */ /* 0x000fe20000000800 */
[----:B------:R-:W-:Y:S01]  /*52e0*/  @!PT LDS RZ, [RZ] ;  /* 0x00000000fffff984 */ /* 0x000fe20000000800 */
[----:B------:R5:W-:Y:S06]  /*52f0*/  MEMBAR.ALL.CTA ;  /* 0x0000000000007992 */ /* 0x000bec0000008000 */
[----:B-----5:R-:W5:Y:S02]  /*5300*/  FENCE.VIEW.ASYNC.S ;  /* 0x00000000000073c6 */ /* 0x020f640000000000 */
[----:B-----5:R-:W-:Y:S03]  /*5310*/  SYNCS.ARRIVE.TRANS64.RED.A1T0 RZ, [UR4], RZ ;  /* 0x000000ffffff79a7 */ /* 0x020fe60008100404 */
.L_x_84:
[----:B------:R-:W-:Y:S05]  /*5320*/  BSYNC B1 ;  /* 0x0000000000017941 */ /* 0x000fea0003800000 */
.L_x_83:
[----:B-1----:R-:W-:Y:S04]  /*5330*/  SHF.R.U32.HI R3, RZ, 0x15, R32 ;  /* 0x00000015ff037819 */ /* 0x002fe80000011620 */
[----:B------:R-:W-:Y:S01]  /*5340*/  LOP3.LUT P0, RZ, R3, 0x3, R104, 0x48, !PT ;  /* 0x0000000303ff7812 */ /* 0x000fe20007804868 */
[----:B------:R-:W-:Y:S01]  /*5350*/  @!UPT UIADD3 URZ, UPT, UPT, URZ, URZ, URZ ;  /* 0x000000fffffff290 */ /* 0x000fe2000fffe0ff */
[----:B----4-:R-:W-:Y:S11]  /*5360*/  @P4 BRA `(.L_x_88) ;  /* 0x0000000000084947 */ /* 0x010ff60003800000 */
[----:B------:R-:W1:Y:S02]  /*5370*/  SYNCS.PHASECHK.TRANS64.TRYWAIT P1, [R92+URZ+0x70], R7 ;  /* 0x000070075c0075a7 */ /* 0x000e6400080211ff */
[----:B-1----:R-:W-:Y:S05]  /*5380*/  @!P1 BRA `(.L_x_89) ;  /* 0x0000001400049947 */ /* 0x002fea0003800000 */
.L_x_88:
[----:B------:R-:W-:Y:S05]  /*5390*/  @!P0 BRA `(.L_x_90) ;  /* 0x0000000000408947 */ /* 0x000fea0003800000 */
[----:B------:R-:W4:Y:S01]  /*53a0*/  LDCU.64 UR8, c[0x4][0x70] ;  /* 0x01000e00ff0877ac */ /* 0x000f220008000a00 */
[----:B------:R-:W-:Y:S01]  /*53b0*/  MOV R3, 0x0 ;  /* 0x0000000000037802 */ /* 0x000fe20000000f00 */
[----:B------:R-:W-:Y:S02]  /*53c0*/  HFMA2 R12, -RZ, RZ, 0, 5.9604644775390625e-08 ;  /* 0x00000001ff0c7431 */ /* 0x000fe400000001ff */
[----:B------:R-:W-:Y:S02]  /*53d0*/  IMAD.MOV.U32 R8, RZ, RZ, 0x192 ;  /* 0x00000192ff087424 */ /* 0x000fe400078e00ff */
[----:B------:R-:W-:Y:S01]  /*53e0*/  IMAD.MOV.U32 R13, RZ, RZ, RZ ;  /* 0x000000ffff0d7224 */ /* 0x000fe200078e00ff */
[----:B------:R-:W1:Y:S01]  /*53f0*/  LDCU.64 UR6, c[0x4][0x78] ;  /* 0x01000f00ff0677ac */ /* 0x000e620008000a00 */
[----:B------:R-:W2:Y:S01]  /*5400*/  LDC.64 R2, c[0x4][R3] ;  /* 0x0100000003027b82 */ /* 0x000ea20000000a00 */
[----:B------:R-:W5:Y:S01]  /*5410*/  LDCU.64 UR4, c[0x4][0x10] ;  /* 0x01000200ff0477ac */ /* 0x000f620008000a00 */
[----:B----4-:R-:W-:Y:S01]  /*5420*/  MOV R5, UR9 ;  /* 0x0000000900057c02 */ /* 0x010fe20008000f00 */
[----:B------:R-:W-:Y:S01]  /*5430*/  IMAD.U32 R4, RZ, RZ, UR8 ;  /* 0x00000008ff047e24 */ /* 0x000fe2000f8e00ff */
[----:B-1----:R-:W-:Y:S01]  /*5440*/  MOV R7, UR7 ;  /* 0x0000000700077c02 */ /* 0x002fe20008000f00 */
[----:B------:R-:W-:Y:S01]  /*5450*/  IMAD.U32 R6, RZ, RZ, UR6 ;  /* 0x00000006ff067e24 */ /* 0x000fe2000f8e00ff */
[----:B-----5:R-:W-:Y:S01]  /*5460*/  MOV R11, UR5 ;  /* 0x00000005000b7c02 */ /* 0x020fe20008000f00 */
[----:B------:R-:W-:Y:S02]  /*5470*/  IMAD.U32 R10, RZ, RZ, UR4 ;  /* 0x00000004ff0a7e24 */ /* 0x000fe4000f8e00ff */
[----:B------:R-:W-:Y:S07]  /*5480*/  LEPC R20, `(.L_x_90) ;  /* 0x000000001014794e */ /* 0x000fee0000000000 */
[----:B--23--:R-:W-:Y:S05]  /*5490*/  CALL.ABS.NOINC R2 ;  /* 0x0000000002007343 */ /* 0x00cfea0003c00000 */
.L_x_90:
[----:B------:R-:W-:Y:S01]  /*54a0*/  LOP3.LUT P0, RZ, R101, 0x60, RZ, 0xc0, !PT ;  /* 0x0000006065ff7812 */ /* 0x000fe2000780c0ff */
[----:B------:R-:W-:Y:S05]  /*54b0*/  WARPSYNC.ALL ;  /* 0x0000000000007948 */ /* 0x000fea0003800000 */
[----:B------:R-:W-:Y:S01]  /*54c0*/  R2UR UR4, R32 ;  /* 0x00000000200472ca */ /* 0x000fe200000e0000 */
[----:B------:R-:W-:Y:S01]  /*54d0*/  BSSY.RECONVERGENT B0, `(.L_x_91) ;  /* 0x00000a0000007945 */ /* 0x000fe20003800200 */
[-C--:B------:R-:W-:Y:S02]  /*54e0*/  F2FP.F16.E5M2.UNPACK_B R50, R56.reuse ;  /* 0x00000038ff32723e */ /* 0x080fe400020004ff */
[----:B------:R-:W-:Y:S02]  /*54f0*/  F2FP.F16.E5M2.UNPACK_B R63, R56.H1 ;  /* 0x00000038ff3f723e */ /* 0x000fe400030004ff */
[-C--:B------:R-:W-:Y:S01]  /*5500*/  F2FP.F16.E5M2.UNPACK_B R56, R57.reuse ;  /* 0x00000039ff38723e */ /* 0x080fe200020004ff */
[--C-:B------:R-:W-:Y:S01]  /*5510*/  HADD2.F32 R48, -RZ, R50.reuse.H0_H0 ;  /* 0x20000032ff307230 */ /* 0x100fe20000004100 */
[----:B------:R-:W-:Y:S01]  /*5520*/  F2FP.F16.E5M2.UNPACK_B R57, R57.H1 ;  /* 0x00000039ff39723e */ /* 0x000fe200030004ff */
[----:B------:R-:W-:Y:S01]  /*5530*/  HADD2.F32 R50, -RZ, R50.H1_H1 ;  /* 0x30000032ff327230 */ /* 0x000fe20000004100 */
[-C--:B------:R-:W-:Y:S01]  /*5540*/  F2FP.F16.E5M2.UNPACK_B R66, R52.reuse ;  /* 0x00000034ff42723e */ /* 0x080fe200020004ff */
[--C-:B------:R-:W-:Y:S01]  /*5550*/  HADD2.F32 R51, -RZ, R63.reuse.H0_H0 ;  /* 0x2000003fff337230 */ /* 0x100fe20000004100 */
[----:B------:R-:W-:Y:S01]  /*5560*/  F2FP.F16.E5M2.UNPACK_B R68, R52.H1 ;  /* 0x00000034ff44723e */ /* 0x000fe200030004ff */
[----:B-1----:R-:W-:Y:S01]  /*5570*/  LDTM.16dp32bit_t0_t15.x32 R4, tmem[UR4] ;  /* 0x00000004000479ee */ /* 0x002fe20008a80000 */
[----:B------:R-:W3:Y:S01]  /*5580*/  LDTM.16dp32bit_t16_t31.x32 R4, tmem[UR4+0x20] ;  /* 0x00002004000479ee */ /* 0x000ee20008aa0000 */
[----:B------:R-:W-:Y:S01]  /*5590*/  NOP ;  /* 0x0000000000007918 */ /* 0x000fe20000000000 */
[----:B------:R-:W-:Y:S01]  /*55a0*/  R2UR UR5, R92 ;  /* 0x000000005c0572ca */ /* 0x000fe200000e0000 */
[--C-:B------:R-:W-:Y:S01]  /*55b0*/  HADD2.F32 R65, -RZ, R66.reuse.H0_H0 ;  /* 0x20000042ff417230 */ /* 0x100fe20000004100 */
[----:B------:R-:W-:Y:S01]  /*55c0*/  F2FP.F16.E5M2.UNPACK_B R61, R58 ;  /* 0x0000003aff3d723e */ /* 0x000fe200020004ff */
[----:B------:R-:W-:Y:S01]  /*55d0*/  HADD2.F32 R67, -RZ, R66.H1_H1 ;  /* 0x30000042ff437230 */ /* 0x000fe20000004100 */
[-C--:B------:R-:W-:Y:S01]  /*55e0*/  F2FP.F16.E5M2.UNPACK_B R70, R53.reuse ;  /* 0x00000035ff46723e */ /* 0x080fe200020004ff */
[----:B------:R-:W-:Y:S01]  /*55f0*/  HADD2.F32 R52, -RZ, R63.H1_H1 ;  /* 0x3000003fff347230 */ /* 0x000fe20000004100 */
[----:B------:R-:W-:Y:S01]  /*5600*/  F2FP.F16.E5M2.UNPACK_B R72, R53.H1 ;  /* 0x00000035ff48723e */ /* 0x000fe200030004ff */
[----:B------:R-:W-:Y:S01]  /*5610*/  HADD2.F32 R53, -RZ, R56.H0_H0 ;  /* 0x20000038ff357230 */ /* 0x000fe20000004100 */
[-C--:B------:R-:W-:Y:S01]  /*5620*/  F2FP.F16.E5M2.UNPACK_B R74, R54.reuse ;  /* 0x00000036ff4a723e */ /* 0x080fe200020004ff */
[----:B------:R-:W-:Y:S01]  /*5630*/  HADD2.F32 R69, -RZ, R70.H0_H0 ;  /* 0x20000046ff457230 */ /* 0x000fe20000004100 */
[----:B------:R-:W-:Y:S01]  /*5640*/  F2FP.F16.E5M2.UNPACK_B R76, R54.H1 ;  /* 0x00000036ff4c723e */ /* 0x000fe200030004ff */
[----:B------:R-:W-:Y:S01]  /*5650*/  HADD2.F32 R54, -RZ, R56.H1_H1 ;  /* 0x30000038ff367230 */ /* 0x000fe20000004100 */
[----:B------:R-:W-:Y:S01]  /*5660*/  F2FP.F16.E5M2.UNPACK_B R60, R58.H1 ;  /* 0x0000003aff3c723e */ /* 0x000fe200030004ff */
[----:B------:R-:W-:Y:S01]  /*5670*/  UIADD3 UR5, UPT, UPT, UR5, 0x90, URZ ;  /* 0x0000009005057890 */ /* 0x000fe2000fffe0ff */
[----:B------:R-:W-:Y:S01]  /*5680*/  HADD2.F32 R58, -RZ, R61.H1_H1 ;  /* 0x3000003dff3a7230 */ /* 0x000fe20000004100 */
[----:B------:R-:W-:Y:S01]  /*5690*/  F2FP.F16.E5M2.UNPACK_B R77, R55 ;  /* 0x00000037ff4d723e */ /* 0x000fe200020004ff */
[----:B------:R-:W-:Y:S01]  /*56a0*/  HADD2.F32 R70, -RZ, R70.H1_H1 ;  /* 0x30000046ff467230 */ /* 0x000fe20000004100 */
[----:B------:R-:W-:Y:S01]  /*56b0*/  UPRMT UR5, UR37, 0x654, UR5 ;  /* 0x0000065425057896 */ /* 0x000fe20008000005 */
[--C-:B------:R-:W-:Y:S01]  /*56c0*/  HADD2.F32 R73, -RZ, R74.reuse.H0_H0 ;  /* 0x2000004aff497230 */ /* 0x100fe20000004100 */
[----:B------:R-:W-:Y:S01]  /*56d0*/  F2FP.F16.E5M2.UNPACK_B R62, R59 ;  /* 0x0000003bff3e723e */ /* 0x000fe200020004ff */
[----:B------:R-:W-:Y:S01]  /*56e0*/  HADD2.F32 R74, -RZ, R74.H1_H1 ;  /* 0x3000004aff4a7230 */ /* 0x000fe20000004100 */
[----:B------:R-:W-:Y:S01]  /*56f0*/  F2FP.F16.E5M2.UNPACK_B R78, R55.H1 ;  /* 0x00000037ff4e723e */ /* 0x000fe200030004ff */
[C---:B---3--:R-:W-:Y:S01]  /*5700*/  FMUL R4, R47.reuse, R4 ;  /* 0x000000042f047220 */ /* 0x048fe20000400000 */
[C---:B------:R-:W-:Y:S01]  /*5710*/  FMUL R5, R47.reuse, R5 ;  /* 0x000000052f057220 */ /* 0x040fe20000400000 */
[C---:B------:R-:W-:Y:S01]  /*5720*/  FMUL R8, R47.reuse, R8 ;  /* 0x000000082f087220 */ /* 0x040fe20000400000 */
[----:B------:R-:W-:Y:S01]  /*5730*/  FMUL R9, R47, R9 ;  /* 0x000000092f097220 */ /* 0x000fe20000400000 */
[----:B------:R-:W-:Y:S01]  /*5740*/  SYNCS.ARRIVE.TRANS64.RED.A1T0 RZ, [UR5], RZ ;  /* 0x000000ffffff79a7 */ /* 0x000fe20008100405 */
[C---:B------:R-:W-:Y:S01]  /*5750*/  FFMA R4, R49.reuse, R48, R4 ;  /* 0x0000003031047223 */ /* 0x040fe20000000004 */
[----:B------:R-:W-:Y:S01]  /*5760*/  FFMA R5, R49, R50, R5 ;  /* 0x0000003231057223 */ /* 0x000fe20000000005 */
[C---:B------:R-:W-:Y:S01]  /*5770*/  FMUL R12, R47.reuse, R12 ;  /* 0x0000000c2f0c7220 */ /* 0x040fe20000400000 */
        /* <DEDUP_REMOVED lines=9> */
[----:B------:R-:W-:Y:S02]  /*5810*/  HADD2.F32 R48, -RZ, R77.H1_H1 ;  /* 0x3000004dff307230 */ /* 0x000fe40000004100 */
[C---:B------:R-:W-:Y:S01]  /*5820*/  FMUL R28, R47.reuse, R32 ;  /* 0x000000202f1c7220 */ /* 0x040fe20000400000 */
[C---:B------:R-:W-:Y:S01]  /*5830*/  FMUL R29, R47.reuse, R33 ;  /* 0x000000212f1d7220 */ /* 0x040fe20000400000 */
[C---:B------:R-:W-:Y:S01]  /*5840*/  FMUL R6, R47.reuse, R6 ;  /* 0x000000062f067220 */ /* 0x040fe20000400000 */
[C---:B------:R-:W-:Y:S01]  /*5850*/  FMUL R7, R47.reuse, R7 ;  /* 0x000000072f077220 */ /* 0x040fe20000400000 */
[--C-:B------:R-:W-:Y:S02]  /*5860*/  HADD2.F32 R55, -RZ, R57.reuse.H0_H0 ;  /* 0x20000039ff377230 */ /* 0x100fe40000004100 */
[----:B------:R-:W-:Y:S01]  /*5870*/  FMUL R10, R47, R10 ;  /* 0x0000000a2f0a7220 */ /* 0x000fe20000400000 */
[C---:B------:R-:W-:Y:S01]  /*5880*/  FFMA R6, R49.reuse, R51, R6 ;  /* 0x0000003331067223 */ /* 0x040fe20000000006 */
[----:B------:R-:W-:Y:S02]  /*5890*/  HADD2.F32 R56, -RZ, R57.H1_H1 ;  /* 0x30000039ff387230 */ /* 0x000fe40000004100 */
[C---:B------:R-:W-:Y:S01]  /*58a0*/  FFMA R7, R49.reuse, R52, R7 ;  /* 0x0000003431077223 */ /* 0x040fe20000000007 */
[C---:B------:R-:W-:Y:S01]  /*58b0*/  FFMA R8, R49.reuse, R53, R8 ;  /* 0x0000003531087223 */ /* 0x040fe20000000008 */
[C---:B------:R-:W-:Y:S01]  /*58c0*/  FFMA R9, R49.reuse, R54, R9 ;  /* 0x0000003631097223 */ /* 0x040fe20000000009 */
[----:B------:R-:W-:Y:S02]  /*58d0*/  HADD2.F32 R57, -RZ, R61.H0_H0 ;  /* 0x2000003dff397230 */ /* 0x000fe40000004100 */
[----:B------:R-:W-:Y:S01]  /*58e0*/  FFMA R10, R49, R55, R10 ;  /* 0x00000037310a7223 */ /* 0x000fe2000000000a */
[----:B------:R-:W-:Y:S01]  /*58f0*/  F2FP.SATFINITE.E5M2.F32.PACK_AB_MERGE_C R92, R7, R6, RZ ;  /* 0x00000006075c723e */ /* 0x000fe200048060ff */
[----:B------:R-:W-:Y:S02]  /*5900*/  HADD2.F32 R61, -RZ, R62.H0_H0 ;  /* 0x2000003eff3d7230 */ /* 0x000fe40000004100 */
[----:B------:R-:W-:Y:S01]  /*5910*/  FMUL R11, R47, R11 ;  /* 0x0000000b2f0b7220 */ /* 0x000fe20000400000 */
[----:B------:R-:W-:Y:S01]  /*5920*/  F2FP.F16.E5M2.UNPACK_B R64, R59.H1 ;  /* 0x0000003bff40723e */ /* 0x000fe200030004ff */
[----:B------:R-:W-:Y:S01]  /*5930*/  HADD2.F32 R59, -RZ, R60.H0_H0 ;  /* 0x2000003cff3b7230 */ /* 0x000fe20000004100 */
[----:B------:R-:W-:Y:S01]  /*5940*/  F2FP.SATFINITE.E5M2.F32.PACK_AB_MERGE_C R92, R5, R4, R92 ;  /* 0x00000004055c723e */ /* 0x000fe2000480605c */
[C---:B------:R-:W-:Y:S01]  /*5950*/  FFMA R11, R49.reuse, R56, R11 ;  /* 0x00000038310b7223 */ /* 0x040fe2000000000b */
[C---:B------:R-:W-:Y:S01]  /*5960*/  FFMA R12, R49.reuse, R57, R12 ;  /* 0x00000039310c7223 */ /* 0x040fe2000000000c */
[----:B------:R-:W-:Y:S01]  /*5970*/  FFMA R13, R49, R58, R13 ;  /* 0x0000003a310d7223 */ /* 0x000fe2000000000d */
[----:B------:R-:W-:Y:S02]  /*5980*/  HADD2.F32 R62, -RZ, R62.H1_H1 ;  /* 0x3000003eff3e7230 */ /* 0x000fe40000004100 */
[----:B------:R-:W-:Y:S01]  /*5990*/  FMUL R14, R47, R14 ;  /* 0x0000000e2f0e7220 */ /* 0x000fe20000400000 */
[----:B------:R-:W-:Y:S01]  /*59a0*/  HADD2.F32 R60, -RZ, R60.H1_H1 ;  /* 0x3000003cff3c7230 */ /* 0x000fe20000004100 */
[----:B------:R-:W-:Y:S01]  /*59b0*/  F2FP.SATFINITE.E5M2.F32.PACK_AB_MERGE_C R93, R11, R10, RZ ;  /* 0x0000000a0b5d723e */ /* 0x000fe200048060ff */
[----:B------:R-:W-:Y:S02]  /*59c0*/  HADD2.F32 R51, -RZ, R77.H0_H0 ;  /* 0x2000004dff337230 */ /* 0x000fe40000004100 */
[----:B------:R-:W-:Y:S01]  /*59d0*/  FFMA R14, R49, R59, R14 ;  /* 0x0000003b310e7223 */ /* 0x000fe2000000000e */
[----:B------:R-:W-:Y:S01]  /*59e0*/  FMUL R15, R47, R15 ;  /* 0x0000000f2f0f7220 */ /* 0x000fe20000400000 */
[--C-:B------:R-:W-:Y:S01]  /*59f0*/  HADD2.F32 R63, -RZ, R64.reuse.H0_H0 ;  /* 0x20000040ff3f7230 */ /* 0x100fe20000004100 */
[----:B------:R-:W-:Y:S01]  /*5a00*/  F2FP.SATFINITE.E5M2.F32.PACK_AB_MERGE_C R93, R9, R8, R93 ;  /* 0x00000008095d723e */ /* 0x000fe2000480605d */
[----:B------:R-:W-:Y:S02]  /*5a10*/  HADD2.F32 R64, -RZ, R64.H1_H1 ;  /* 0x30000040ff407230 */ /* 0x000fe40000004100 */
[C---:B------:R-:W-:Y:S01]  /*5a20*/  FFMA R15, R49.reuse, R60, R15 ;  /* 0x0000003c310f7223 */ /* 0x040fe2000000000f */
[C---:B------:R-:W-:Y:S01]  /*5a30*/  FFMA R16, R49.reuse, R61, R16 ;  /* 0x0000003d31107223 */ /* 0x040fe20000000010 */
[----:B------:R-:W-:Y:S01]  /*5a40*/  FFMA R17, R49, R62, R17 ;  /* 0x0000003e31117223 */ /* 0x000fe20000000011 */
[C---:B------:R-:W-:Y:S01]  /*5a50*/  FMUL R18, R47.reuse, R18 ;  /* 0x000000122f127220 */ /* 0x040fe20000400000 */
[C---:B------:R-:W-:Y:S01]  /*5a60*/  FMUL R19, R47.reuse, R19 ;  /* 0x000000132f137220 */ /* 0x040fe20000400000 */
[--C-:B------:R-:W-:Y:S02]  /*5a70*/  HADD2.F32 R66, -RZ, R68.reuse.H0_H0 ;  /* 0x20000044ff427230 */ /* 0x100fe40000004100 */
[----:B------:R-:W-:Y:S01]  /*5a80*/  FMUL R3, R47, R22 ;  /* 0x000000162f037220 */ /* 0x000fe20000400000 */
[C---:B------:R-:W-:Y:S01]  /*5a90*/  FFMA R18, R49.reuse, R63, R18 ;  /* 0x0000003f31127223 */ /* 0x040fe20000000012 */
[----:B------:R-:W-:Y:S02]  /*5aa0*/  HADD2.F32 R68, -RZ, R68.H1_H1 ;  /* 0x30000044ff447230 */ /* 0x000fe40000004100 */
[----:B------:R-:W-:Y:S01]  /*5ab0*/  FFMA R19, R49, R64, R19 ;  /* 0x0000004031137223 */ /* 0x000fe20000000013 */
[----:B------:R-:W-:Y:S01]  /*5ac0*/  FMUL R23, R47, R23 ;  /* 0x000000172f177220 */ /* 0x000fe20000400000 */
[C---:B------:R-:W-:Y:S01]  /*5ad0*/  FFMA R0, R49.reuse, R65, R0 ;  /* 0x0000004131007223 */ /* 0x040fe20000000000 */
[C---:B------:R-:W-:Y:S01]  /*5ae0*/  FFMA R2, R49.reuse, R67, R2 ;  /* 0x0000004331027223 */ /* 0x040fe20000000002 */
[--C-:B------:R-:W-:Y:S02]  /*5af0*/  HADD2.F32 R71, -RZ, R72.reuse.H0_H0 ;  /* 0x20000048ff477230 */ /* 0x100fe40000004100 */
[----:B------:R-:W-:Y:S01]  /*5b00*/  FFMA R3, R49, R66, R3 ;  /* 0x0000004231037223 */ /* 0x000fe20000000003 */
[----:B------:R-:W-:Y:S02]  /*5b10*/  HADD2.F32 R72, -RZ, R72.H1_H1 ;  /* 0x30000048ff487230 */ /* 0x000fe40000004100 */
[----:B------:R-:W-:Y:S01]  /*5b20*/  FMUL R22, R47, R26 ;  /* 0x0000001a2f167220 */ /* 0x000fe20000400000 */
        /* <DEDUP_REMOVED lines=18> */
[----:B------:R-:W-:Y:S01]  /*5c50*/  F2FP.SATFINITE.E5M2.F32.PACK_AB_MERGE_C R94, R15, R14, RZ ;  /* 0x0000000e0f5e723e */ /* 0x000fe200048060ff */
[----:B------:R-:W-:Y:S01]  /*5c60*/  FFMA R28, R49, R51, R28 ;  /* 0x00000033311c7223 */ /* 0x000fe2000000001c */
[----:B------:R-:W-:Y:S01]  /*5c70*/  F2FP.SATFINITE.E5M2.F32.PACK_AB_MERGE_C R95, R19, R18, RZ ;  /* 0x00000012135f723e */ /* 0x000fe200048060ff */
[C---:B------:R-:W-:Y:S01]  /*5c80*/  FFMA R29, R49.reuse, R48, R29 ;  /* 0x00000030311d7223 */ /* 0x040fe2000000001d */
[C---:B------:R-:W-:Y:S01]  /*5c90*/  FFMA R30, R49.reuse, R77, R30 ;  /* 0x0000004d311e7223 */ /* 0x040fe2000000001e */
[----:B------:R-:W-:Y:S01]  /*5ca0*/  FFMA R35, R49, R50, R35 ;  /* 0x0000003231237223 */ /* 0x000fe20000000023 */
[----:B------:R-:W-:Y:S02]  /*5cb0*/  F2FP.SATFINITE.E5M2.F32.PACK_AB_MERGE_C R94, R13, R12, R94 ;  /* 0x0000000c0d5e723e */ /* 0x000fe4000480605e */
[----:B------:R-:W-:Y:S02]  /*5cc0*/  F2FP.SATFINITE.E5M2.F32.PACK_AB_MERGE_C R95, R17, R16, R95 ;  /* 0x00000010115f723e */ /* 0x000fe4000480605f */
[----:B------:R-:W-:Y:S02]  /*5cd0*/  F2FP.SATFINITE.E5M2.F32.PACK_AB_MERGE_C R113, R23, R3, RZ ;  /* 0x000000031771723e */ /* 0x000fe400048060ff */
[----:B------:R-:W-:Y:S01]  /*5ce0*/  F2FP.SATFINITE.E5M2.F32.PACK_AB_MERGE_C R114, R27, R22, RZ ;  /* 0x000000161b72723e */ /* 0x000fe200048060ff */
[----:B------:R1:W-:Y:S01]  /*5cf0*/  STS.128 [R103+UR43+0x1200], R92 ;  /* 0x0012005c67007988 */ /* 0x0003e20008000c2b */
[----:B------:R-:W-:Y:S02]  /*5d00*/  F2FP.SATFINITE.E5M2.F32.PACK_AB_MERGE_C R116, R31, R26, RZ ;  /* 0x0000001a1f74723e */ /* 0x000fe400048060ff */
[----:B------:R-:W-:Y:S02]  /*5d10*/  F2FP.SATFINITE.E5M2.F32.PACK_AB_MERGE_C R117, R35, R30, RZ ;  /* 0x0000001e2375723e */ /* 0x000fe400048060ff */
[----:B------:R-:W-:Y:S02]  /*5d20*/  F2FP.SATFINITE.E5M2.F32.PACK_AB_MERGE_C R112, R2, R0, R113 ;  /* 0x000000000270723e */ /* 0x000fe40004806071 */
[----:B------:R-:W-:Y:S02]  /*5d30*/  F2FP.SATFINITE.E5M2.F32.PACK_AB_MERGE_C R113, R21, R20, R114 ;  /* 0x000000141571723e */ /* 0x000fe40004806072 */
[----:B------:R-:W-:Y:S02]  /*5d40*/  F2FP.SATFINITE.E5M2.F32.PACK_AB_MERGE_C R114, R25, R24, R116 ;  /* 0x000000181972723e */ /* 0x000fe40004806074 */
[----:B------:R-:W-:Y:S02]  /*5d50*/  F2FP.SATFINITE.E5M2.F32.PACK_AB_MERGE_C R115, R29, R28, R117 ;  /* 0x0000001c1d73723e */ /* 0x000fe40004806075 */
[----:B------:R-:W-:Y:S03]  /*5d60*/  IADD3 R116, PT, PT, R44, 0x1, RZ ;  /* 0x000000012c747810 */ /* 0x000fe60007ffe0ff */
[----:B------:R1:W-:Y:S01]  /*5d70*/  STS.128 [R102+0x1010], R112 ;  /* 0x0010107066007388 */ /* 0x0003e20000000c00 */
[----:B------:R-:W-:Y:S01]  /*5d80*/  @!PT LDS RZ, [RZ] ;  /* 0x00000000fffff984 */ /* 0x000fe20000000800 */
[----:B------:R-:W-:Y:S01]  /*5d90*/  @!PT LDS RZ, [RZ] ;  /* 0x00000000fffff984 */ /* 0x000fe20000000800 */
[----:B------:R-:W-:Y:S01]  /*5da0*/  @!PT LDS RZ, [RZ] ;  /* 0x00000000fffff984 */ /* 0x000fe20000000800 */
[----:B------:R-:W-:Y:S01]  /*5db0*/  @!PT LDS RZ, [RZ] ;  /* 0x00000000fffff984 */ /* 0x000fe20000000800 */
[----:B------:R3:W-:Y:S07]  /*5dc0*/  MEMBAR.ALL.CTA ;  /* 0x0000000000007992 */ /* 0x0007ee0000008000 */
[----:B---3--:R-:W3:Y:S02]  /*5dd0*/  FENCE.VIEW.ASYNC.S ;  /* 0x00000000000073c6 */ /* 0x008ee40000000000 */
[----:B---3--:R-:W-:Y:S06]  /*5de0*/  BAR.SYNC.DEFER_BLOCKING 0x1, 0x80 ;  /* 0x0042000000007b1d */ /* 0x008fec0000010000 */
[----:B------:R-:W-:Y:S05]  /*5df0*/  @P0 BRA `(.L_x_92) ;  /* 0x0000000000340947 */ /* 0x000fea0003800000 */
[----:B------:R-:W-:Y:S01]  /*5e00*/  UIADD3 UR12, UPT, UPT, UR43, 0x1200, URZ ;  /* 0x000012002b0c7890 */ /* 0x000fe2000fffe0ff */
[----:B------:R-:W-:Y:S01]  /*5e10*/  R2UR UR9, R91 ;  /* 0x000000005b0972ca */ /* 0x000fe200000e0000 */
[----:B------:R-:W-:Y:S01]  /*5e20*/  UIADD3 UR10, UP0, UPT, UR46, 0x680, URZ ;  /* 0x000006802e0a7890 */ /* 0x000fe2000ff1e0ff */
[----:B------:R-:W-:Y:S01]  /*5e30*/  R2UR UR8, R97 ;  /* 0x00000000610872ca */ /* 0x000fe200000e0000 */
[----:B------:R-:W-:Y:S02]  /*5e40*/  UMOV UR7, UR36 ;  /* 0x0000002400077c82 */ /* 0x000fe40008000000 */
[----:B------:R-:W-:Y:S01]  /*5e50*/  IMAD.U32 R109, RZ, RZ, UR12 ;  /* 0x0000000cff6d7e24 */ /* 0x000fe2000f8e00ff */
[----:B------:R-:W-:Y:S04]  /*5e60*/  UIADD3.X UR11, UPT, UPT, URZ, UR47, URZ, UP0, !UPT ;  /* 0x0000002fff0b7290 */ /* 0x000fe800087fe4ff */
[----:B------:R-:W-:Y:S03]  /*5e70*/  R2UR UR4, R109 ;  /* 0x000000006d0472ca */ /* 0x000fe600000e0000 */
[----:B------:R-:W-:Y:S02]  /*5e80*/  USHF.L.U32 UR5, UR9, 0x6, URZ ;  /* 0x0000000609057899 */ /* 0x000fe400080006ff */
[----:B------:R-:W-:Y:S09]  /*5e90*/  USHF.L.U32 UR6, UR8, 0x6, URZ ;  /* 0x0000000608067899 */ /* 0x000ff200080006ff */
[----:B------:R3:W-:Y:S01]  /*5ea0*/  UTMASTG.3D [UR4], [UR10] ;  /* 0x000000040a0073b5 */ /* 0x0007e20008010000 */
[----:B------:R0:W-:Y:S01]  /*5eb0*/  UTMACMDFLUSH ;  /* 0x00000000000079b7 */ /* 0x0001e20000000000 */
[----:B---3--:R-:W-:Y:S04]  /*5ec0*/  DEPBAR.LE SB0, 0x0 ;  /* 0x000080000000791a */ /* 0x008fe80000000000 */
.L_x_92:
[----:B------:R-:W-:Y:S05]  /*5ed0*/  BSYNC.RECONVERGENT B0 ;  /* 0x0000000000007941 */ /* 0x000fea0003800200 */
.L_x_91:
[----:B------:R-:W-:Y:S01]  /*5ee0*/  BAR.SYNC.DEFER_BLOCKING 0x1, 0x80 ;  /* 0x0042000000007b1d */ /* 0x000fe20000010000 */
[----:B------:R-:W-:Y:S01]  /*5ef0*/  ISETP.NE.AND P2, PT, R110, RZ, PT ;  /* 0x000000ff6e00720c */ /* 0x000fe20003f45270 */
[----:B------:R-:W-:Y:S01]  /*5f00*/  IMAD.IADD R91, R43, 0x1, R79 ;  /* 0x000000012b5b7824 */ /* 0x000fe200078e024f */
[----:B------:R-:W-:Y:S01]  /*5f10*/  ISETP.NE.AND P0, PT, R111, 0x2, PT ;  /* 0x000000026f00780c */ /* 0x000fe20003f05270 */
[----:B------:R-:W-:Y:S01]  /*5f20*/  IMAD.IADD R97, R45, 0x1, R90 ;  /* 0x000000012d617824 */ /* 0x000fe200078e025a */
[----:B------:R-:W-:Y:S02]  /*5f30*/  ISETP.NE.AND P1, PT, R116, 0x4, PT ;  /* 0x000000047400780c */ /* 0x000fe40003f25270 */
[----:B------:R-:W-:Y:S02]  /*5f40*/  SEL R0, RZ, 0x1, P0 ;  /* 0x00000001ff007807 */ /* 0x000fe40000000000 */
[----:B------:R-:W-:Y:S02]  /*5f50*/  SEL R3, RZ, 0x1, P1 ;  /* 0x00000001ff037807 */ /* 0x000fe40000800000 */
[----:B------:R-:W-:Y:S02]  /*5f60*/  LOP3.LUT R107, R107, R0, RZ, 0x3c, !PT ;  /* 0x000000006b6b7212 */ /* 0x000fe400078e3cff */
[----:B------:R-:W-:Y:S02]  /*5f70*/  LOP3.LUT R108, R108, R3, RZ, 0x3c, !PT ;  /* 0x000000036c6c7212 */ /* 0x000fe400078e3cff */
[----:B------:R-:W-:Y:S02]  /*5f80*/  @P2 R2UR UR36, R105 ;  /* 0x00000000692422ca */ /* 0x000fe400000e0000 */
[----:B------:R-:W-:Y:S02]  /*5f90*/  SEL R111, R111, RZ, P0 ;  /* 0x000000ff6f6f7207 */ /* 0x000fe40000000000 */
[----:B------:R-:W-:Y:S01]  /*5fa0*/  SEL R44, R116, RZ, P1 ;  /* 0x000000ff742c7207 */ /* 0x000fe20000800000 */
[----:B------:R-:W-:Y:S10]  /*5fb0*/  @P2 BRA `(.L_x_93) ;  /* 0xffffffe400842947 */ /* 0x000ff4000383ffff */
[----:B------:R-:W-:Y:S05]  /*5fc0*/  EXIT ;  /* 0x000000000000794d */ /* 0x000fea0003800000 */
.L_x_19:
[----:B--2---:R2:W1:Y:S02]  /*5fd0*/  SYNCS.PHASECHK.TRANS64.TRYWAIT P0, [R3+URZ+0xc0], R2 ;  /* 0x0000c002030075a7 */ /* 0x00446400080011ff */
[----:B-1----:R-:W-:Y:S05]  /*5fe0*/  @!P0 NANOSLEEP.SYNCS 0x989680 ;  /* 0x009896800000895d */ /* 0x002fea0003900000 */
[----:B------:R-:W1:Y:S02]  /*5ff0*/  @!P0 SYNCS.PHASECHK.TRANS64 P0, [R3+URZ+0xc0], R2 ;  /* 0x0000c002030085a7 */ /* 0x000e6400080010ff */
[----:B-1----:R-:W-:Y:S05]  /*6000*/  @!P0 BRA `(.L_x_19) ;  /* 0xfffffffc00f08947 */ /* 0x002fea000383ffff */
[----:B------:R-:W-:Y:S05]  /*6010*/  BRA `(.L_x_94) ;  /* 0xffffffb400507947 */ /* 0x000fea000383ffff */
.L_x_22:
[----:B-1----:R-:W-:-:S07]  /*6020*/  MOV R2, UR33 ;  /* 0x0000002100027c02 */ /* 0x002fce0008000f00 */
.L_x_95:
[----:B-1----:R1:W2:Y:S02]  /*6030*/  SYNCS.PHASECHK.TRANS64.TRYWAIT P0, [R2+URZ+0x18], R5 ;  /* 0x00001805020075a7 */ /* 0x0022a400080011ff */
[----:B--2---:R-:W-:Y:S05]  /*6040*/  @!P0 NANOSLEEP.SYNCS 0x989680 ;  /* 0x009896800000895d */ /* 0x004fea0003900000 */
[----:B------:R-:W2:Y:S02]  /*6050*/  @!P0 SYNCS.PHASECHK.TRANS64 P0, [R2+URZ+0x18], R5 ;  /* 0x00001805020085a7 */ /* 0x000ea400080010ff */
[----:B--2---:R-:W-:Y:S05]  /*6060*/  @!P0 BRA `(.L_x_95) ;  /* 0xfffffffc00f08947 */ /* 0x004fea000383ffff */
[----:B------:R-:W-:Y:S05]  /*6070*/  BRA `(.L_x_21) ;  /* 0xffffffb400a07947 */ /* 0x000fea000383ffff */
.L_x_28:
[----:B-1----:R-:W-:-:S07]  /*6080*/  MOV R2, UR17 ;  /* 0x0000001100027c02 */ /* 0x002fce0008000f00 */
.L_x_96:
[----:B-1----:R1:W2:Y:S02]  /*6090*/  SYNCS.PHASECHK.TRANS64.TRYWAIT P0, [R2+URZ+0x18], R5 ;  /* 0x00001805020075a7 */ /* 0x0022a400080011ff */
[----:B--2---:R-:W-:Y:S05]  /*60a0*/  @!P0 NANOSLEEP.SYNCS 0x989680 ;  /* 0x009896800000895d */ /* 0x004fea0003900000 */
[----:B------:R-:W2:Y:S02]  /*60b0*/  @!P0 SYNCS.PHASECHK.TRANS64 P0, [R2+URZ+0x18], R5 ;  /* 0x00001805020085a7 */ /* 0x000ea400080010ff */
[----:B--2---:R-:W-:Y:S05]  /*60c0*/  @!P0 BRA `(.L_x_96) ;  /* 0xfffffffc00f08947 */ /* 0x004fea000383ffff */
[----:B------:R-:W-:Y:S05]  /*60d0*/  BRA `(.L_x_27) ;  /* 0xffffffb800447947 */ /* 0x000fea000383ffff */
.L_x_32:
[----:B-1----:R1:W2:Y:S02]  /*60e0*/  SYNCS.PHASECHK.TRANS64.TRYWAIT P0, [R2+URZ+0x50], R3 ;  /* 0x00005003020075a7 */ /* 0x0022a400080011ff */
[----:B--2---:R-:W-:Y:S05]  /*60f0*/  @!P0 NANOSLEEP.SYNCS 0x989680 ;  /* 0x009896800000895d */ /* 0x004fea0003900000 */
[----:B------:R-:W2:Y:S02]  /*6100*/  @!P0 SYNCS.PHASECHK.TRANS64 P0, [R2+URZ+0x50], R3 ;  /* 0x00005003020085a7 */ /* 0x000ea400080010ff */
[----:B--2---:R-:W-:Y:S05]  /*6110*/  @!P0 BRA `(.L_x_32) ;  /* 0xfffffffc00f08947 */ /* 0x004fea000383ffff */
[----:B------:R-:W-:Y:S05]  /*6120*/  BRA `(.L_x_97) ;  /* 0xffffffb800d07947 */ /* 0x000fea000383ffff */
.L_x_36:
[----:B----4-:R-:W-:-:S07]  /*6130*/  MOV R0, UR5 ;  /* 0x0000000500007c02 */ /* 0x010fce0008000f00 */
.L_x_98:
[----:B-1----:R1:W2:Y:S02]  /*6140*/  SYNCS.PHASECHK.TRANS64.TRYWAIT P0, [R0+URZ], R3 ;  /* 0x00000003000075a7 */ /* 0x0022a400080011ff */
[----:B--2---:R-:W-:Y:S05]  /*6150*/  @!P0 NANOSLEEP.SYNCS 0x989680 ;  /* 0x009896800000895d */ /* 0x004fea0003900000 */
[----:B------:R-:W2:Y:S02]  /*6160*/  @!P0 SYNCS.PHASECHK.TRANS64 P0, [R0+URZ], R3 ;  /* 0x00000003000085a7 */ /* 0x000ea400080010ff */
[----:B--2---:R-:W-:Y:S05]  /*6170*/  @!P0 BRA `(.L_x_98) ;  /* 0xfffffffc00f08947 */ /* 0x004fea000383ffff */
[----:B------:R-:W-:Y:S05]  /*6180*/  BRA `(.L_x_99) ;  /* 0xffffffc000407947 */ /* 0x000fea000383ffff */
.L_x_37:
[----:B----4-:R-:W-:-:S07]  /*6190*/  MOV R0, UR5 ;  /* 0x0000000500007c02 */ /* 0x010fce0008000f00 */
.L_x_100:
[----:B-1----:R1:W2:Y:S02]  /*61a0*/  SYNCS.PHASECHK.TRANS64.TRYWAIT P0, [R0+URZ], R3 ;  /* 0x00000003000075a7 */ /* 0x0022a400080011ff */
[----:B--2---:R-:W-:Y:S05]  /*61b0*/  @!P0 NANOSLEEP.SYNCS 0x989680 ;  /* 0x009896800000895d */ /* 0x004fea0003900000 */
[----:B------:R-:W2:Y:S02]  /*61c0*/  @!P0 SYNCS.PHASECHK.TRANS64 P0, [R0+URZ], R3 ;  /* 0x00000003000085a7 */ /* 0x000ea400080010ff */
[----:B--2---:R-:W-:Y:S05]  /*61d0*/  @!P0 BRA `(.L_x_100) ;  /* 0xfffffffc00f08947 */ /* 0x004fea000383ffff */
[----:B------:R-:W-:Y:S05]  /*61e0*/  BRA `(.L_x_101) ;  /* 0xffffffc0004c7947 */ /* 0x000fea000383ffff */
.L_x_40:
[----:B-1----:R1:W2:Y:S02]  /*61f0*/  SYNCS.PHASECHK.TRANS64.TRYWAIT P0, [R0+URZ+0xb0], R5 ;  /* 0x0000b005000075a7 */ /* 0x0022a400080011ff */
[----:B--2---:R-:W-:Y:S05]  /*6200*/  @!P0 NANOSLEEP.SYNCS 0x989680 ;  /* 0x009896800000895d */ /* 0x004fea0003900000 */
[----:B------:R-:W2:Y:S02]  /*6210*/  @!P0 SYNCS.PHASECHK.TRANS64 P0, [R0+URZ+0xb0], R5 ;  /* 0x0000b005000085a7 */ /* 0x000ea400080010ff */
[----:B--2---:R-:W-:Y:S05]  /*6220*/  @!P0 BRA `(.L_x_40) ;  /* 0xfffffffc00f08947 */ /* 0x004fea000383ffff */
[----:B------:R-:W-:Y:S05]  /*6230*/  BRA `(.L_x_102) ;  /* 0xffffffc000a87947 */ /* 0x000fea000383ffff */
.L_x_41:
[----:B------:R-:W-:-:S07]  /*6240*/  MOV R0, UR5 ;  /* 0x0000000500007c02 */ /* 0x000fce0008000f00 */
.L_x_103:
[----:B-1----:R1:W2:Y:S02]  /*6250*/  SYNCS.PHASECHK.TRANS64.TRYWAIT P0, [R0+URZ+0x60], R5 ;  /* 0x00006005000075a7 */ /* 0x0022a400080011ff */
[----:B--2---:R-:W-:Y:S05]  /*6260*/  @!P0 NANOSLEEP.SYNCS 0x989680 ;  /* 0x009896800000895d */ /* 0x004fea0003900000 */
[----:B------:R-:W2:Y:S02]  /*6270*/  @!P0 SYNCS.PHASECHK.TRANS64 P0, [R0+URZ+0x60], R5 ;  /* 0x00006005000085a7 */ /* 0x000ea400080010ff */
[----:B--2---:R-:W-:Y:S05]  /*6280*/  @!P0 BRA `(.L_x_103) ;  /* 0xfffffffc00f08947 */ /* 0x004fea000383ffff */
[----:B------:R-:W-:Y:S05]  /*6290*/  BRA `(.L_x_104) ;  /* 0xffffffc000b87947 */ /* 0x000fea000383ffff */
.L_x_42:
[----:B-1----:R1:W2:Y:S02]  /*62a0*/  SYNCS.PHASECHK.TRANS64.TRYWAIT P1, [R0+URZ+0x50], R5 ;  /* 0x00005005000075a7 */ /* 0x0022a400080211ff */
[----:B--2---:R-:W-:Y:S05]  /*62b0*/  @!P1 NANOSLEEP.SYNCS 0x989680 ;  /* 0x009896800000995d */ /* 0x004fea0003900000 */
[----:B------:R-:W2:Y:S02]  /*62c0*/  @!P1 SYNCS.PHASECHK.TRANS64 P1, [R0+URZ+0x50], R5 ;  /* 0x00005005000095a7 */ /* 0x000ea400080210ff */
[----:B--2---:R-:W-:Y:S05]  /*62d0*/  @!P1 BRA `(.L_x_42) ;  /* 0xfffffffc00f09947 */ /* 0x004fea000383ffff */
[----:B------:R-:W-:Y:S05]  /*62e0*/  BRA `(.L_x_105) ;  /* 0xffffffc000e87947 */ /* 0x000fea000383ffff */
.L_x_45:
[----:B------:R-:W-:-:S07]  /*62f0*/  MOV R0, UR5 ;  /* 0x0000000500007c02 */ /* 0x000fce0008000f00 */
.L_x_106:
[----:B-1----:R1:W2:Y:S02]  /*6300*/  SYNCS.PHASECHK.TRANS64.TRYWAIT P0, [R0+URZ+0x60], R3 ;  /* 0x00006003000075a7 */ /* 0x0022a400080011ff */
[----:B--2---:R-:W-:Y:S05]  /*6310*/  @!P0 NANOSLEEP.SYNCS 0x989680 ;  /* 0x009896800000895d */ /* 0x004fea0003900000 */
[----:B------:R-:W2:Y:S02]  /*6320*/  @!P0 SYNCS.PHASECHK.TRANS64 P0, [R0+URZ+0x60], R3 ;  /* 0x00006003000085a7 */ /* 0x000ea400080010ff */
[----:B--2---:R-:W-:Y:S05]  /*6330*/  @!P0 BRA `(.L_x_106) ;  /* 0xfffffffc00f08947 */ /* 0x004fea000383ffff */
[----:B------:R-:W-:Y:S05]  /*6340*/  BRA `(.L_x_44) ;  /* 0xffffffc4003c7947 */ /* 0x000fea000383ffff */
.L_x_52:
[----:B-1----:R1:W2:Y:S02]  /*6350*/  SYNCS.PHASECHK.TRANS64.TRYWAIT P1, [R0+URZ+0x50], R5 ;  /* 0x00005005000075a7 */ /* 0x0022a400080211ff */
[----:B--2---:R-:W-:Y:S05]  /*6360*/  @!P1 NANOSLEEP.SYNCS 0x989680 ;  /* 0x009896800000995d */ /* 0x004fea0003900000 */
[----:B------:R-:W2:Y:S02]  /*6370*/  @!P1 SYNCS.PHASECHK.TRANS64 P1, [R0+URZ+0x50], R5 ;  /* 0x00005005000095a7 */ /* 0x000ea400080210ff */
[----:B--2---:R-:W-:Y:S05]  /*6380*/  @!P1 BRA `(.L_x_52) ;  /* 0xfffffffc00f09947 */ /* 0x004fea000383ffff */
[----:B------:R-:W-:Y:S05]  /*6390*/  BRA `(.L_x_107) ;  /* 0xffffffc8009c7947 */ /* 0x000fea000383ffff */
.L_x_53:
[----:B------:R-:W-:-:S07]  /*63a0*/  MOV R3, UR8 ;  /* 0x0000000800037c02 */ /* 0x000fce0008000f00 */
.L_x_108:
[----:B-1----:R1:W2:Y:S02]  /*63b0*/  SYNCS.PHASECHK.TRANS64.TRYWAIT P0, [R3+URZ+0x90], R0 ;  /* 0x00009000030075a7 */ /* 0x0022a400080011ff */
[----:B--2---:R-:W-:Y:S05]  /*63c0*/  @!P0 NANOSLEEP.SYNCS 0x989680 ;  /* 0x009896800000895d */ /* 0x004fea0003900000 */
[----:B------:R-:W2:Y:S02]  /*63d0*/  @!P0 SYNCS.PHASECHK.TRANS64 P0, [R3+URZ+0x90], R0 ;  /* 0x00009000030085a7 */ /* 0x000ea400080010ff */
[----:B--2---:R-:W-:Y:S05]  /*63e0*/  @!P0 BRA `(.L_x_108) ;  /* 0xfffffffc00f08947 */ /* 0x004fea000383ffff */
[----:B------:R-:W-:Y:S05]  /*63f0*/  BRA `(.L_x_109) ;  /* 0xffffffc800ec7947 */ /* 0x000fea000383ffff */
.L_x_56:
[----:B------:R-:W-:Y:S07]  /*6400*/  MOV R0, UR7 ;  /* 0x0000000700007c02 */ /* 0x000fee0008000f00 */
.L_x_110:
[----:B-1----:R1:W2:Y:S02]  /*6410*/  SYNCS.PHASECHK.TRANS64.TRYWAIT P0, [R0+URZ], R3 ;  /* 0x00000003000075a7 */ /* 0x0022a400080011ff */
[----:B--2---:R-:W-:Y:S05]  /*6420*/  @!P0 NANOSLEEP.SYNCS 0x989680 ;  /* 0x009896800000895d */ /* 0x004fea0003900000 */
[----:B------:R-:W2:Y:S02]  /*6430*/  @!P0 SYNCS.PHASECHK.TRANS64 P0, [R0+URZ], R3 ;  /* 0x00000003000085a7 */ /* 0x000ea400080010ff */
[----:B--2---:R-:W-:Y:S05]  /*6440*/  @!P0 BRA `(.L_x_110) ;  /* 0xfffffffc00f08947 */ /* 0x004fea000383ffff */
[----:B------:R-:W-:Y:S05]  /*6450*/  BRA `(.L_x_55) ;  /* 0xffffffcc00087947 */ /* 0x000fea000383ffff */
.L_x_59:
[----:B------:R-:W-:-:S07]  /*6460*/  MOV R0, UR5 ;  /* 0x0000000500007c02 */ /* 0x000fce0008000f00 */
.L_x_111:
[----:B--2---:R2:W3:Y:S02]  /*6470*/  SYNCS.PHASECHK.TRANS64.TRYWAIT P0, [R0+URZ], R3 ;  /* 0x00000003000075a7 */ /* 0x0044e400080011ff */
[----:B---3--:R-:W-:Y:S05]  /*6480*/  @!P0 NANOSLEEP.SYNCS 0x989680 ;  /* 0x009896800000895d */ /* 0x008fea0003900000 */
[----:B------:R-:W3:Y:S02]  /*6490*/  @!P0 SYNCS.PHASECHK.TRANS64 P0, [R0+URZ], R3 ;  /* 0x00000003000085a7 */ /* 0x000ee400080010ff */
[----:B---3--:R-:W-:Y:S05]  /*64a0*/  @!P0 BRA `(.L_x_111) ;  /* 0xfffffffc00f08947 */ /* 0x008fea000383ffff */
[----:B------:R-:W-:Y:S05]  /*64b0*/  BRA `(.L_x_112) ;  /* 0xffffffcc00bc7947 */ /* 0x000fea000383ffff */
.L_x_60:
[----:B------:R-:W-:-:S07]  /*64c0*/  MOV R0, UR5 ;  /* 0x0000000500007c02 */ /* 0x000fce0008000f00 */
.L_x_113:
[----:B-1----:R1:W2:Y:S02]  /*64d0*/  SYNCS.PHASECHK.TRANS64.TRYWAIT P0, [R0+URZ], R3 ;  /* 0x00000003000075a7 */ /* 0x0022a400080011ff */
[----:B--2---:R-:W-:Y:S05]  /*64e0*/  @!P0 NANOSLEEP.SYNCS 0x989680 ;  /* 0x009896800000895d */ /* 0x004fea0003900000 */
[----:B------:R-:W2:Y:S02]  /*64f0*/  @!P0 SYNCS.PHASECHK.TRANS64 P0, [R0+URZ], R3 ;  /* 0x00000003000085a7 */ /* 0x000ea400080010ff */
[----:B--2---:R-:W-:Y:S05]  /*6500*/  @!P0 BRA `(.L_x_113) ;  /* 0xfffffffc00f08947 */ /* 0x004fea000383ffff */
[----:B------:R-:W-:Y:S05]  /*6510*/  BRA `(.L_x_114) ;  /* 0xffffffcc00c87947 */ /* 0x000fea000383ffff */
.L_x_61:
[----:B------:R-:W-:-:S07]  /*6520*/  MOV R0, UR5 ;  /* 0x0000000500007c02 */ /* 0x000fce0008000f00 */
.L_x_115:
[----:B-1----:R1:W2:Y:S02]  /*6530*/  SYNCS.PHASECHK.TRANS64.TRYWAIT P0, [R0+URZ], R3 ;  /* 0x00000003000075a7 */ /* 0x0022a400080011ff */
[----:B--2---:R-:W-:Y:S05]  /*6540*/  @!P0 NANOSLEEP.SYNCS 0x989680 ;  /* 0x009896800000895d */ /* 0x004fea0003900000 */
[----:B------:R-:W2:Y:S02]  /*6550*/  @!P0 SYNCS.PHASECHK.TRANS64 P0, [R0+URZ], R3 ;  /* 0x00000003000085a7 */ /* 0x000ea400080010ff */
[----:B--2---:R-:W-:Y:S05]  /*6560*/  @!P0 BRA `(.L_x_115) ;  /* 0xfffffffc00f08947 */ /* 0x004fea000383ffff */
[----:B------:R-:W-:Y:S05]  /*6570*/  BRA `(.L_x_116) ;  /* 0xffffffcc00d47947 */ /* 0x000fea000383ffff */
.L_x_62:
[----:B------:R-:W-:-:S07]  /*6580*/  MOV R0, UR7 ;  /* 0x0000000700007c02 */ /* 0x000fce0008000f00 */
.L_x_117:
[----:B-1----:R1:W2:Y:S02]  /*6590*/  SYNCS.PHASECHK.TRANS64.TRYWAIT P0, [R0+URZ], R3 ;  /* 0x00000003000075a7 */ /* 0x0022a400080011ff */
[----:B--2---:R-:W-:Y:S05]  /*65a0*/  @!P0 NANOSLEEP.SYNCS 0x989680 ;  /* 0x009896800000895d */ /* 0x004fea0003900000 */
[----:B------:R-:W2:Y:S02]  /*65b0*/  @!P0 SYNCS.PHASECHK.TRANS64 P0, [R0+URZ], R3 ;  /* 0x00000003000085a7 */ /* 0x000ea400080010ff */
[----:B--2---:R-:W-:Y:S05]  /*65c0*/  @!P0 BRA `(.L_x_117) ;  /* 0xfffffffc00f08947 */ /* 0x004fea000383ffff */
[----:B------:R-:W-:Y:S05]  /*65d0*/  BRA `(.L_x_118) ;  /* 0xffffffcc00e07947 */ /* 0x000fea000383ffff */
.L_x_67:
[----:B---3--:R3:W1:Y:S02]  /*65e0*/  SYNCS.PHASECHK.TRANS64.TRYWAIT P0, [R0+URZ+0x50], R3 ;  /* 0x00005003000075a7 */ /* 0x00866400080011ff */
[----:B-1----:R-:W-:Y:S05]  /*65f0*/  @!P0 NANOSLEEP.SYNCS 0x989680 ;  /* 0x009896800000895d */ /* 0x002fea0003900000 */
[----:B------:R-:W1:Y:S02]  /*6600*/  @!P0 SYNCS.PHASECHK.TRANS64 P0, [R0+URZ+0x50], R3 ;  /* 0x00005003000085a7 */ /* 0x000e6400080010ff */
[----:B-1----:R-:W-:Y:S05]  /*6610*/  @!P0 BRA `(.L_x_67) ;  /* 0xfffffffc00f08947 */ /* 0x002fea000383ffff */
[----:B------:R-:W-:Y:S05]  /*6620*/  BRA `(.L_x_119) ;  /* 0xffffffd000dc7947 */ /* 0x000fea000383ffff */
.L_x_70:
[----:B------:R-:W-:Y:S07]  /*6630*/  MOV R0, UR6 ;  /* 0x0000000600007c02 */ /* 0x000fee0008000f00 */
.L_x_120:
[----:B-1----:R1:W3:Y:S02]  /*6640*/  SYNCS.PHASECHK.TRANS64.TRYWAIT P0, [R0+URZ+0x48], R3 ;  /* 0x00004803000075a7 */ /* 0x0022e400080011ff */
[----:B---3--:R-:W-:Y:S05]  /*6650*/  @!P0 NANOSLEEP.SYNCS 0x989680 ;  /* 0x009896800000895d */ /* 0x008fea0003900000 */
[----:B------:R-:W3:Y:S02]  /*6660*/  @!P0 SYNCS.PHASECHK.TRANS64 P0, [R0+URZ+0x48], R3 ;  /* 0x00004803000085a7 */ /* 0x000ee400080010ff */
[----:B---3--:R-:W-:Y:S05]  /*6670*/  @!P0 BRA `(.L_x_120) ;  /* 0xfffffffc00f08947 */ /* 0x008fea000383ffff */
[----:B------:R-:W-:Y:S05]  /*6680*/  BRA `(.L_x_69) ;  /* 0xffffffd400c87947 */ /* 0x000fea000383ffff */
.L_x_73:
[----:B------:R-:W-:Y:S07]  /*6690*/  MOV R3, UR6 ;  /* 0x0000000600037c02 */ /* 0x000fee0008000f00 */
.L_x_121:
[----:B-1----:R1:W2:Y:S02]  /*66a0*/  SYNCS.PHASECHK.TRANS64.TRYWAIT P2, [R3+URZ+0x38], R26 ;  /* 0x0000381a030075a7 */ /* 0x0022a400080411ff */
[----:B--2---:R-:W-:Y:S05]  /*66b0*/  @!P2 NANOSLEEP.SYNCS 0x989680 ;  /* 0x009896800000a95d */ /* 0x004fea0003900000 */
[----:B------:R-:W2:Y:S02]  /*66c0*/  @!P2 SYNCS.PHASECHK.TRANS64 P2, [R3+URZ+0x38], R26 ;  /* 0x0000381a0300a5a7 */ /* 0x000ea400080410ff */
[----:B--2---:R-:W-:Y:S05]  /*66d0*/  @!P2 BRA `(.L_x_121) ;  /* 0xfffffffc00f0a947 */ /* 0x004fea000383ffff */
[----:B------:R-:W-:Y:S05]  /*66e0*/  BRA `(.L_x_122) ;  /* 0xffffffd8005c7947 */ /* 0x000fea000383ffff */
.L_x_76:
[----:B--2---:R2:W4:Y:S02]  /*66f0*/  SYNCS.PHASECHK.TRANS64.TRYWAIT P0, [R0+URZ+0x50], R3 ;  /* 0x00005003000075a7 */ /* 0x00452400080011ff */
[----:B----4-:R-:W-:Y:S05]  /*6700*/  @!P0 NANOSLEEP.SYNCS 0x989680 ;  /* 0x009896800000895d */ /* 0x010fea0003900000 */
[----:B------:R-:W4:Y:S02]  /*6710*/  @!P0 SYNCS.PHASECHK.TRANS64 P0, [R0+URZ+0x50], R3 ;  /* 0x00005003000085a7 */ /* 0x000f2400080010ff */
[----:B----4-:R-:W-:Y:S05]  /*6720*/  @!P0 BRA `(.L_x_76) ;  /* 0xfffffffc00f08947 */ /* 0x010fea000383ffff */
[----:B------:R-:W-:Y:S05]  /*6730*/  BRA `(.L_x_123) ;  /* 0xffffffdc00b87947 */ /* 0x000fea000383ffff */
.L_x_87:
[----:B-1----:R-:W-:Y:S04]  /*6740*/  MOV R0, UR43 ;  /* 0x0000002b00007c02 */ /* 0x002fe80008000f00 */
[----:B------:R1:W2:Y:S03]  /*6750*/  SYNCS.PHASECHK.TRANS64.TRYWAIT P1, [R0+URZ+0x30], R3 ;  /* 0x00003003000075a7 */ /* 0x0002a600080211ff */
[----:B--2---:R-:W-:Y:S05]  /*6760*/  @!P1 NANOSLEEP.SYNCS 0x989680 ;  /* 0x009896800000995d */ /* 0x004fea0003900000 */
[----:B------:R-:W2:Y:S02]  /*6770*/  @!P1 SYNCS.PHASECHK.TRANS64 P1, [R0+URZ+0x30], R3 ;  /* 0x00003003000095a7 */ /* 0x000ea400080210ff */
[----:B--2---:R-:W-:Y:S05]  /*6780*/  @!P1 BRA `(.L_x_87) ;  /* 0xfffffffc00ec9947 */ /* 0x004fea000383ffff */
[----:B------:R-:W-:Y:S05]  /*6790*/  BRA `(.L_x_86) ;  /* 0xffffffe800ac7947 */ /* 0x000fea000383ffff */
.L_x_89:
[----:B-1----:R1:W4:Y:S02]  /*67a0*/  SYNCS.PHASECHK.TRANS64.TRYWAIT P1, [R92+URZ+0x70], R7 ;  /* 0x000070075c0075a7 */ /* 0x00232400080211ff */
[----:B----4-:R-:W-:Y:S05]  /*67b0*/  @!P1 NANOSLEEP.SYNCS 0x989680 ;  /* 0x009896800000995d */ /* 0x010fea0003900000 */
[----:B------:R-:W4:Y:S02]  /*67c0*/  @!P1 SYNCS.PHASECHK.TRANS64 P1, [R92+URZ+0x70], R7 ;  /* 0x000070075c0095a7 */ /* 0x000f2400080210ff */
[----:B----4-:R-:W-:Y:S05]  /*67d0*/  @!P1 BRA `(.L_x_89) ;  /* 0xfffffffc00f09947 */ /* 0x010fea000383ffff */
[----:B------:R-:W-:Y:S05]  /*67e0*/  BRA `(.L_x_88) ;  /* 0xffffffe800e87947 */ /* 0x000fea000383ffff */
        .weak           $__internal_0_$__cuda_sm10x_tcgen05_guardrail_trap_col_being_dealloced_not_returned_by_alloc
        .type           $__internal_0_$__cuda_sm10x_tcgen05_guardrail_trap_col_being_dealloced_not_returned_by_alloc,@function
        .size           $__internal_0_$__cuda_sm10x_tcgen05_guardrail_trap_col_being_dealloced_not_returned_by_alloc,($__internal_1_$__cuda_sm10x_tcgen05_guardrail_trap_phase_invalid_during_alloc - $__internal_0_$__cuda_sm10x_tcgen05_guardrail_trap_col_being_dealloced_not_returned_by_alloc)
$__internal_0_$__cuda_sm10x_tcgen05_guardrail_trap_col_being_dealloced_not_returned_by_alloc:
[----:B------:R-:W-:Y:S05]  /*67f0*/  BPT.TRAP 0x1 ;  /* 0x000000040000795c */ /* 0x000fea0000300000 */
[----:B------:R-:W-:-:S04]  /*6800*/  HFMA2 R3, -RZ, RZ, 0, 0 ;  /* 0x00000000ff037431 */ /* 0x000fc800000001ff */
[----:B------:R-:W-:Y:S05]  /*6810*/  RET.REL.NODEC R2 `(_ZN7cutlass13device_kernelINS_4gemm6kernel13GemmUniversalIN4cute5tupleIJiiiiEEENS1_10collective13CollectiveMmaINS1_35MainloopSm100TmaUmmaWarpSpecializedILi3ELi2ELi4ENS5_IJNS4_1CILi1EEESB_SB_EEEEENS5_IJNSA_ILi64EEESE_SE_EEENS_12float_e5m2_tENS5_IJlSB_lEEESG_SH_NS4_8TiledMMAINS4_8MMA_AtomIJNS4_10MMA_TraitsINS4_19SM100_MMA_F8F6F4_SSEJSG_SG_fSE_SE_NS4_17integral_constantINS4_4UMMA5MajorELSO_0EEESP_NSM_INSN_7ScaleInELSQ_0EEESR_EEEEEENS4_6LayoutISC_NS5_IJNSA_ILi0EEESV_SV_EEEEENS5_IJNS4_10UnderscoreESY_SY_EEEEENS4_13SM90_TMA_LOADENS4_14ComposedLayoutINS4_7SwizzleILi2ELi4ELi3EEENS4_18smem_ptr_flag_bitsILi8EEENSU_INS5_IJNSA_ILi8EEESE_EEENS5_IJSE_SB_EEEEEEEvNS4_8identityES11_S1B_vS1C_EENS_8epilogue10collective18CollectiveEpilogueINS1E_23Sm100TmaWarpSpecializedILi1ELi1ELi32ELb0ELb0EEEJSF_NS5_IJNSU_ISE_SB_EES1J_EEESG_SH_SG_SH_NS1E_6fusion15FusionCallbacksIS1I_NS1L_17LinearCombinationISG_fSG_fLNS_15FloatRoundStyleE2EEESF_S1K_JEEENS4_5SM1004TMEM4LOAD26SM100_TMEM_LOAD_16dp32b32xES11_S1B_NS4_39AutoVectorizingCopyWithAssumedAlignmentILi128EEENS4_14SM90_TMA_STOREES1B_S1W_S1W_EEEvvEEEEvNT_6ParamsE) ;  /* 0xffffff9402f87950 */ /* 0x000fea0003c3ffff */
        .weak           $__internal_1_$__cuda_sm10x_tcgen05_guardrail_trap_phase_invalid_during_alloc
        .type           $__internal_1_$__cuda_sm10x_tcgen05_guardrail_trap_phase_invalid_during_alloc,@function
        .size           $__internal_1_$__cuda_sm10x_tcgen05_guardrail_trap_phase_invalid_during_alloc,($__internal_2_$__cuda_sm10x_tcgen05_guardrail_trap_unallocated_columns_being_dealloced - $__internal_1_$__cuda_sm10x_tcgen05_guardrail_trap_phase_invalid_during_alloc)
$__internal_1_$__cuda_sm10x_tcgen05_guardrail_trap_phase_invalid_during_alloc:
[----:B------:R-:W-:Y:S05]  /*6820*/  BPT.TRAP 0x1 ;  /* 0x000000040000795c */ /* 0x000fea0000300000 */
[----:B------:R-:W-:-:S04]  /*6830*/  MOV R3, 0x0 ;  /* 0x0000000000037802 */ /* 0x000fc80000000f00 */
[----:B------:R-:W-:Y:S05]  /*6840*/  RET.REL.NODEC R2 `(_ZN7cutlass13device_kernelINS_4gemm6kernel13GemmUniversalIN4cute5tupleIJiiiiEEENS1_10collective13CollectiveMmaINS1_35MainloopSm100TmaUmmaWarpSpecializedILi3ELi2ELi4ENS5_IJNS4_1CILi1EEESB_SB_EEEEENS5_IJNSA_ILi64EEESE_SE_EEENS_12float_e5m2_tENS5_IJlSB_lEEESG_SH_NS4_8TiledMMAINS4_8MMA_AtomIJNS4_10MMA_TraitsINS4_19SM100_MMA_F8F6F4_SSEJSG_SG_fSE_SE_NS4_17integral_constantINS4_4UMMA5MajorELSO_0EEESP_NSM_INSN_7ScaleInELSQ_0EEESR_EEEEEENS4_6LayoutISC_NS5_IJNSA_ILi0EEESV_SV_EEEEENS5_IJNS4_10UnderscoreESY_SY_EEEEENS4_13SM90_TMA_LOADENS4_14ComposedLayoutINS4_7SwizzleILi2ELi4ELi3EEENS4_18smem_ptr_flag_bitsILi8EEENSU_INS5_IJNSA_ILi8EEESE_EEENS5_IJSE_SB_EEEEEEEvNS4_8identityES11_S1B_vS1C_EENS_8epilogue10collective18CollectiveEpilogueINS1E_23Sm100TmaWarpSpecializedILi1ELi1ELi32ELb0ELb0EEEJSF_NS5_IJNSU_ISE_SB_EES1J_EEESG_SH_SG_SH_NS1E_6fusion15FusionCallbacksIS1I_NS1L_17LinearCombinationISG_fSG_fLNS_15FloatRoundStyleE2EEESF_S1K_JEEENS4_5SM1004TMEM4LOAD26SM100_TMEM_LOAD_16dp32b32xES11_S1B_NS4_39AutoVectorizingCopyWithAssumedAlignmentILi128EEENS4_14SM90_TMA_STOREES1B_S1W_S1W_EEEvvEEEEvNT_6ParamsE) ;  /* 0xffffff9402ec7950 */ /* 0x000fea0003c3ffff */
        .weak           $__internal_2_$__cuda_sm10x_tcgen05_guardrail_trap_unallocated_columns_being_dealloced
        .type           $__internal_2_$__cuda_sm10x_tcgen05_guardrail_trap_unallocated_columns_being_dealloced,@function
        .size           $__internal_2_$__cuda_sm10x_tcgen05_guardrail_trap_unallocated_columns_being_dealloced,(.L_x_125 - $__internal_2_$__cuda_sm10x_tcgen05_guardrail_trap_unallocated_columns_being_dealloced)
$__internal_2_$__cuda_sm10x_tcgen05_guardrail_trap_unallocated_columns_being_dealloced:
[----:B------:R-:W-:Y:S05]  /*6850*/  BPT.TRAP 0x1 ;  /* 0x000000040000795c */ /* 0x000fea0000300000 */
[----:B------:R-:W-:-:S04]  /*6860*/  HFMA2 R3, -RZ, RZ, 0, 0 ;  /* 0x00000000ff037431 */ /* 0x000fc800000001ff */
[----:B------:R-:W-:Y:S05]  /*6870*/  RET.REL.NODEC R2 `(_ZN7cutlass13device_kernelINS_4gemm6kernel13GemmUniversalIN4cute5tupleIJiiiiEEENS1_10collective13CollectiveMmaINS1_35MainloopSm100TmaUmmaWarpSpecializedILi3ELi2ELi4ENS5_IJNS4_1CILi1EEESB_SB_EEEEENS5_IJNSA_ILi64EEESE_SE_EEENS_12float_e5m2_tENS5_IJlSB_lEEESG_SH_NS4_8TiledMMAINS4_8MMA_AtomIJNS4_10MMA_TraitsINS4_19SM100_MMA_F8F6F4_SSEJSG_SG_fSE_SE_NS4_17integral_constantINS4_4UMMA5MajorELSO_0EEESP_NSM_INSN_7ScaleInELSQ_0EEESR_EEEEEENS4_6LayoutISC_NS5_IJNSA_ILi0EEESV_SV_EEEEENS5_IJNS4_10UnderscoreESY_SY_EEEEENS4_13SM90_TMA_LOADENS4_14ComposedLayoutINS4_7SwizzleILi2ELi4ELi3EEENS4_18smem_ptr_flag_bitsILi8EEENSU_INS5_IJNSA_ILi8EEESE_EEENS5_IJSE_SB_EEEEEEEvNS4_8identityES11_S1B_vS1C_EENS_8epilogue10collective18CollectiveEpilogueINS1E_23Sm100TmaWarpSpecializedILi1ELi1ELi32ELb0ELb0EEEJSF_NS5_IJNSU_ISE_SB_EES1J_EEESG_SH_SG_SH_NS1E_6fusion15FusionCallbacksIS1I_NS1L_17LinearCombinationISG_fSG_fLNS_15FloatRoundStyleE2EEESF_S1K_JEEENS4_5SM1004TMEM4LOAD26SM100_TMEM_LOAD_16dp32b32xES11_S1B_NS4_39AutoVectorizingCopyWithAssumedAlignmentILi128EEENS4_14SM90_TMA_STOREES1B_S1W_S1W_EEEvvEEEEvNT_6ParamsE) ;  /* 0xffffff9402e07950 */ /* 0x000fea0003c3ffff */
.L_x_124:
[----:B------:R-:W-:-:S00]  /*6880*/  BRA `(.L_x_124) ;  /* 0xfffffffc00fc7947 */ /* 0x000fc0000383ffff */
[----:B------:R-:W-:-:S00]  /*6890*/  NOP ;  /* 0x0000000000007918 */ /* 0x000fc00000000000 */
        /* <DEDUP_REMOVED lines=14> */
.L_x_125:


//--------------------- .nv.global.init           --------------------------
	.section	.nv.global.init,"aw",@progbits
.nv.global.init:
	.type		$str$27,@object
	.size		$str$27,($str$28 - $str$27)
$str$27:
        /*0000*/ 	.byte	0x28, 0x61, 0x64, 0x64, 0x72, 0x65, 0x73, 0x73, 0x20, 0x26, 0x20, 0x6d, 0x61, 0x73, 0x6b, 0x29
        /*0010*/ 	.byte	0x20, 0x3d, 0x3d, 0x20, 0x30, 0x00
	.type		$str$28,@object
	.size		$str$28,($str$26 - $str$28)
$str$28:
        /*0016*/ 	.byte	0x2f, 0x74, 0x6d, 0x70, 0x2f, 0x63, 0x75, 0x74, 0x6c, 0x61, 0x73, 0x73, 0x5f, 0x73, 0x77, 0x65
        /*0026*/ 	.byte	0x65, 0x70, 0x5f, 0x73, 0x72, 0x63, 0x2f, 0x69, 0x6e, 0x63, 0x6c, 0x75, 0x64, 0x65, 0x2f, 0x63
        /*0036*/ 	.byte	0x75, 0x74, 0x65, 0x2f, 0x70, 0x6f, 0x69, 0x6e, 0x74, 0x65, 0x72, 0x5f, 0x66, 0x6c, 0x61, 0x67
        /*0046*/ 	.byte	0x67, 0x65, 0x64, 0x2e, 0x68, 0x70, 0x70, 0x00
	.type		$str$26,@object
	.size		$str$26,($str$25 - $str$26)
$str$26:
        /*004e*/ 	.byte	0x2f, 0x74, 0x6d, 0x70, 0x2f, 0x63, 0x75, 0x74, 0x6c, 0x61, 0x73, 0x73, 0x5f, 0x73, 0x77, 0x65
        /*005e*/ 	.byte	0x65, 0x70, 0x5f, 0x73, 0x72, 0x63, 0x2f, 0x69, 0x6e, 0x63, 0x6c, 0x75, 0x64, 0x65, 0x2f, 0x63
        /*006e*/ 	.byte	0x75, 0x74, 0x65, 0x2f, 0x61, 0x74, 0x6f, 0x6d, 0x2f, 0x63, 0x6f, 0x70, 0x79, 0x5f, 0x74, 0x72
        /*007e*/ 	.byte	0x61, 0x69, 0x74, 0x73, 0x5f, 0x73, 0x6d, 0x31, 0x30, 0x30, 0x2e, 0x68, 0x70, 0x70, 0x00
	.type		$str$25,@object
	.size		$str$25,(__unnamed_1 - $str$25)
$str$25:
        /*008d*/ 	.byte	0x28, 0x28, 0x75, 0x69, 0x6e, 0x74, 0x33, 0x32, 0x5f, 0x74, 0x28, 0x74, 0x68, 0x72, 0x65, 0x61
        /*009d*/ 	.byte	0x64, 0x49, 0x64, 0x78, 0x2e, 0x78, 0x29, 0x20, 0x2f, 0x20, 0x33, 0x32, 0x29, 0x20, 0x25, 0x20
        /*00ad*/ 	.byte	0x34, 0x29, 0x20, 0x3d, 0x3d, 0x20, 0x28, 0x28, 0x28, 0x74, 0x6d, 0x65, 0x6d, 0x5f, 0x61, 0x64
        /*00bd*/ 	.byte	0x64, 0x72, 0x20, 0x3e, 0x3e, 0x20, 0x31, 0x36, 0x29, 0x20, 0x2f, 0x20, 0x33, 0x32, 0x29, 0x20
        /*00cd*/ 	.byte	0x25, 0x20, 0x34, 0x29, 0x00
	.type		__unnamed_1,@object
	.size		__unnamed_1,(__unnamed_2 - __unnamed_1)
__unnamed_1:
        /*00d2*/ 	.byte	0x61, 0x75, 0x74, 0x6f, 0x20, 0x63, 0x75, 0x74, 0x65, 0x3a, 0x3a, 0x61, 0x73, 0x5f, 0x70, 0x6f
        /* <DEDUP_REMOVED lines=24> */
        /*0262*/ 	.byte	0x3c, 0x34, 0x30, 0x39, 0x36, 0x3e, 0x3e, 0x3e, 0x3e, 0x5d, 0x00
	.type		__unnamed_2,@object
	.size		__unnamed_2,(.L_2 - __unnamed_2)
__unnamed_2:
        /* <DEDUP_REMOVED lines=40> */
        /*04ed*/ 	.byte	0x74, 0x65, 0x3a, 0x3a, 0x43, 0x3c, 0x30, 0x3e, 0x3e, 0x3e, 0x3e, 0x5d, 0x00
.L_2:


//--------------------- .nv.shared._ZN7cutlass13device_kernelINS_4gemm6kernel13GemmUniversalIN4cute5tupleIJiiiiEEENS1_10collective13CollectiveMmaINS1_35MainloopSm100TmaUmmaWarpSpecializedILi3ELi2ELi4ENS5_IJNS4_1CILi1EEESB_SB_EEEEENS5_IJNSA_ILi64EEESE_SE_EEENS_12float_e5m2_tENS5_IJlSB_lEEESG_SH_NS4_8TiledMMAINS4_8MMA_AtomIJNS4_10MMA_TraitsINS4_19SM100_MMA_F8F6F4_SSEJSG_SG_fSE_SE_NS4_17integral_constantINS4_4UMMA5MajorELSO_0EEESP_NSM_INSN_7ScaleInELSQ_0EEESR_EEEEEENS4_6LayoutISC_NS5_IJNSA_ILi0EEESV_SV_EEEEENS5_IJNS4_10UnderscoreESY_SY_EEEEENS4_13SM90_TMA_LOADENS4_14ComposedLayoutINS4_7SwizzleILi2ELi4ELi3EEENS4_18smem_ptr_flag_bitsILi8EEENSU_INS5_IJNSA_ILi8EEESE_EEENS5_IJSE_SB_EEEEEEEvNS4_8identityES11_S1B_vS1C_EENS_8epilogue10collective18CollectiveEpilogueINS1E_23Sm100TmaWarpSpecializedILi1ELi1ELi32ELb0ELb0EEEJSF_NS5_IJNSU_ISE_SB_EES1J_EEESG_SH_SG_SH_NS1E_6fusion15FusionCallbacksIS1I_NS1L_17LinearCombinationISG_fSG_fLNS_15FloatRoundStyleE2EEESF_S1K_JEEENS4_5SM1004TMEM4LOAD26SM100_TMEM_LOAD_16dp32b32xES11_S1B_NS4_39AutoVectorizingCopyWithAssumedAlignmentILi128EEENS4_14SM90_TMA_STOREES1B_S1W_S1W_EEEvvEEEEvNT_6ParamsE --------------------------
	.section	.nv.shared._ZN7cutlass13device_kernelINS_4gemm6kernel13GemmUniversalIN4cute5tupleIJiiiiEEENS1_10collective13CollectiveMmaINS1_35MainloopSm100TmaUmmaWarpSpecializedILi3ELi2ELi4ENS5_IJNS4_1CILi1EEESB_SB_EEEEENS5_IJNSA_ILi64EEESE_SE_EEENS_12float_e5m2_tENS5_IJlSB_lEEESG_SH_NS4_8TiledMMAINS4_8MMA_AtomIJNS4_10MMA_TraitsINS4_19SM100_MMA_F8F6F4_SSEJSG_SG_fSE_SE_NS4_17integral_constantINS4_4UMMA5MajorELSO_0EEESP_NSM_INSN_7ScaleInELSQ_0EEESR_EEEEEENS4_6LayoutISC_NS5_IJNSA_ILi0EEESV_SV_EEEEENS5_IJNS4_10UnderscoreESY_SY_EEEEENS4_13SM90_TMA_LOADENS4_14ComposedLayoutINS4_7SwizzleILi2ELi4ELi3EEENS4_18smem_ptr_flag_bitsILi8EEENSU_INS5_IJNSA_ILi8EEESE_EEENS5_IJSE_SB_EEEEEEEvNS4_8identityES11_S1B_vS1C_EENS_8epilogue10collective18CollectiveEpilogueINS1E_23Sm100TmaWarpSpecializedILi1ELi1ELi32ELb0ELb0EEEJSF_NS5_IJNSU_ISE_SB_EES1J_EEESG_SH_SG_SH_NS1E_6fusion15FusionCallbacksIS1I_NS1L_17LinearCombinationISG_fSG_fLNS_15FloatRoundStyleE2EEESF_S1K_JEEENS4_5SM1004TMEM4LOAD26SM100_TMEM_LOAD_16dp32b32xES11_S1B_NS4_39AutoVectorizingCopyWithAssumedAlignmentILi128EEENS4_14SM90_TMA_STOREES1B_S1W_S1W_EEEvvEEEEvNT_6ParamsE,"aw",@nobits
	.sectionflags	@""
	.align	16
	.zero		1024


//--------------------- .nv.shared.reserved.0     --------------------------
	.section	.nv.shared.reserved.0,"aw",@nobits
	.weak		__nv_reservedSMEM_offset_0_alias
	.size		__nv_reservedSMEM_offset_0_alias, 0, 64
	.other		__nv_reservedSMEM_offset_0_alias,@"STO_CUDA_RESERVED_SHARED STV_DEFAULT"
__nv_reservedSMEM_offset_0_alias:
	.zero		0
.nv.shared.reserved.0:
	.zero		64
	.weak		__nv_reservedSMEM_tcgen05_partition
	.type		__nv_reservedSMEM_tcgen05_partition,@object
	.size		__nv_reservedSMEM_tcgen05_partition,(.L_0 - __nv_reservedSMEM_tcgen05_partition)
__nv_reservedSMEM_tcgen05_partition:
	.zero		32
.L_0:


//--------------------- .nv.global                --------------------------
	.section	.nv.global,"aw",@nobits
.nv.global:
	.type		_ZN40_INTERNAL_33722ae5_4_k_cu_d04d3e4e_190894cute1_E,@object
	.size		_ZN40_INTERNAL_33722ae5_4_k_cu_d04d3e4e_190894cute1_E,(_ZN40_INTERNAL_33722ae5_4_k_cu_d04d3e4e_190894cuda3std3__45__cpo6cbeginE - _ZN40_INTERNAL_33722ae5_4_k_cu_d04d3e4e_190894cute1_E)
_ZN40_INTERNAL_33722ae5_4_k_cu_d04d3e4e_190894cute1_E:
	.zero		1
	.type		_ZN40_INTERNAL_33722ae5_4_k_cu_d04d3e4e_190894cuda3std3__45__cpo6cbeginE,@object
	.size		_ZN40_INTERNAL_33722ae5_4_k_cu_d04d3e4e_190894cuda3std3__45__cpo6cbeginE,(_ZN40_INTERNAL_33722ae5_4_k_cu_d04d3e4e_190894cuda3std3__48in_placeE - _ZN40_INTERNAL_33722ae5_4_k_cu_d04d3e4e_190894cuda3std3__45__cpo6cbeginE)
_ZN40_INTERNAL_33722ae5_4_k_cu_d04d3e4e_190894cuda3std3__45__cpo6cbeginE:
	.zero		1
	.type		_ZN40_INTERNAL_33722ae5_4_k_cu_d04d3e4e_190894cuda3std3__48in_placeE,@object
	.size		_ZN40_INTERNAL_33722ae5_4_k_cu_d04d3e4e_190894cuda3std3__48in_placeE,(_ZN40_INTERNAL_33722ae5_4_k_cu_d04d3e4e_190894cuda3std6ranges3__45__cpo9iter_moveE - _ZN40_INTERNAL_33722ae5_4_k_cu_d04d3e4e_190894cuda3std3__48in_placeE)
_ZN40_INTERNAL_33722ae5_4_k_cu_d04d3e4e_190894cuda3std3__48in_placeE:
	.zero		1
	.type		_ZN40_INTERNAL_33722ae5_4_k_cu_d04d3e4e_190894cuda3std6ranges3__45__cpo9iter_moveE,@object
	.size		_ZN40_INTERNAL_33722ae5_4_k_cu_d04d3e4e_190894cuda3std6ranges3__45__cpo9iter_moveE,(_ZN40_INTERNAL_33722ae5_4_k_cu_d04d3e4e_190894cuda3std3__45__cpo5beginE - _ZN40_INTERNAL_33722ae5_4_k_cu_d04d3e4e_190894cuda3std6ranges3__45__cpo9iter_moveE)
_ZN40_INTERNAL_33722ae5_4_k_cu_d04d3e4e_190894cuda3std6ranges3__45__cpo9iter_moveE:
	.zero		1
	.type		_ZN40_INTERNAL_33722ae5_4_k_cu_d04d3e4e_190894cuda3std3__45__cpo5beginE,@object
	.size		_ZN40_INTERNAL_33722ae5_4_k_cu_d04d3e4e_190894cuda3std3__45__cpo5beginE,(_ZN40_INTERNAL_33722ae5_4_k_cu_d04d3e4e_190894cuda3std3__442_GLOBAL__N__33722ae5_4_k_cu_d04d3e4e_190896ignoreE - _ZN40_INTERNAL_33722ae5_4_k_cu_d04d3e4e_190894cuda3std3__45__cpo5beginE)
_ZN40_INTERNAL_33722ae5_4_k_cu_d04d3e4e_190894cuda3std3__45__cpo5beginE:
	.zero		1
	.type		_ZN40_INTERNAL_33722ae5_4_k_cu_d04d3e4e_190894cuda3std3__442_GLOBAL__N__33722ae5_4_k_cu_d04d3e4e_190896ignoreE,@object
	.size		_ZN40_INTERNAL_33722ae5_4_k_cu_d04d3e4e_190894cuda3std3__442_GLOBAL__N__33722ae5_4_k_cu_d04d3e4e_190896ignoreE,(_ZN40_INTERNAL_33722ae5_4_k_cu_d04d3e4e_190894cute7productE - _ZN40_INTERNAL_33722ae5_4_k_cu_d04d3e4e_190894cuda3std3__442_GLOBAL__N__33722ae5_4_k_cu_d04d3e4e_190896ignoreE)
_ZN40_INTERNAL_33722ae5_4_k_cu_d04d3e4e_190894cuda3std3__442_GLOBAL__N__33722ae5_4_k_cu_d04d3e4e_190896ignoreE:
	.zero		1
	.type		_ZN40_INTERNAL_33722ae5_4_k_cu_d04d3e4e_190894cute7productE,@object
	.size		_ZN40_INTERNAL_33722ae5_4_k_cu_d04d3e4e_190894cute7productE,(_ZN40_INTERNAL_33722ae5_4_k_cu_d04d3e4e_190894cuda3std3__45__cpo3endE - _ZN40_INTERNAL_33722ae5_4_k_cu_d04d3e4e_190894cute7productE)
_ZN40_INTERNAL_33722ae5_4_k_cu_d04d3e4e_190894cute7productE:
	.zero		1
	.type		_ZN40_INTERNAL_33722ae5_4_k_cu_d04d3e4e_190894cuda3std3__45__cpo3endE,@object
	.size		_ZN40_INTERNAL_33722ae5_4_k_cu_d04d3e4e_190894cuda3std3__45__cpo3endE,(_ZN40_INTERNAL_33722ae5_4_k_cu_d04d3e4e_190894cuda3std3__419piecewise_constructE - _ZN40_INTERNAL_33722ae5_4_k_cu_d04d3e4e_190894cuda3std3__45__cpo3endE)
_ZN40_INTERNAL_33722ae5_4_k_cu_d04d3e4e_190894cuda3std3__45__cpo3endE:
	.zero		1
	.type		_ZN40_INTERNAL_33722ae5_4_k_cu_d04d3e4e_190894cuda3std3__419piecewise_constructE,@object
	.size		_ZN40_INTERNAL_33722ae5_4_k_cu_d04d3e4e_190894cuda3std3__419piecewise_constructE,(_ZN40_INTERNAL_33722ae5_4_k_cu_d04d3e4e_190894cuda3std3__45__cpo4cendE - _ZN40_INTERNAL_33722ae5_4_k_cu_d04d3e4e_190894cuda3std3__419piecewise_constructE)
_ZN40_INTERNAL_33722ae5_4_k_cu_d04d3e4e_190894cuda3std3__419piecewise_constructE:
	.zero		1
	.type		_ZN40_INTERNAL_33722ae5_4_k_cu_d04d3e4e_190894cuda3std3__45__cpo4cendE,@object
	.size		_ZN40_INTERNAL_33722ae5_4_k_cu_d04d3e4e_190894cuda3std3__45__cpo4cendE,(_ZN40_INTERNAL_33722ae5_4_k_cu_d04d3e4e_190894cuda3std6ranges3__45__cpo4swapE - _ZN40_INTERNAL_33722ae5_4_k_cu_d04d3e4e_190894cuda3std3__45__cpo4cendE)
_ZN40_INTERNAL_33722ae5_4_k_cu_d04d3e4e_190894cuda3std3__45__cpo4cendE:
	.zero		1
	.type		_ZN40_INTERNAL_33722ae5_4_k_cu_d04d3e4e_190894cuda3std6ranges3__45__cpo4swapE,@object
	.size		_ZN40_INTERNAL_33722ae5_4_k_cu_d04d3e4e_190894cuda3std6ranges3__45__cpo4swapE,(.L_10 - _ZN40_INTERNAL_33722ae5_4_k_cu_d04d3e4e_190894cuda3std6ranges3__45__cpo4swapE)
_ZN40_INTERNAL_33722ae5_4_k_cu_d04d3e4e_190894cuda3std6ranges3__45__cpo4swapE:
	.zero		1
.L_10:


//--------------------- .nv.constant0._ZN7cutlass13device_kernelINS_4gemm6kernel13GemmUniversalIN4cute5tupleIJiiiiEEENS1_10collective13CollectiveMmaINS1_35MainloopSm100TmaUmmaWarpSpecializedILi3ELi2ELi4ENS5_IJNS4_1CILi1EEESB_SB_EEEEENS5_IJNSA_ILi64EEESE_SE_EEENS_12float_e5m2_tENS5_IJlSB_lEEESG_SH_NS4_8TiledMMAINS4_8MMA_AtomIJNS4_10MMA_TraitsINS4_19SM100_MMA_F8F6F4_SSEJSG_SG_fSE_SE_NS4_17integral_constantINS4_4UMMA5MajorELSO_0EEESP_NSM_INSN_7ScaleInELSQ_0EEESR_EEEEEENS4_6LayoutISC_NS5_IJNSA_ILi0EEESV_SV_EEEEENS5_IJNS4_10UnderscoreESY_SY_EEEEENS4_13SM90_TMA_LOADENS4_14ComposedLayoutINS4_7SwizzleILi2ELi4ELi3EEENS4_18smem_ptr_flag_bitsILi8EEENSU_INS5_IJNSA_ILi8EEESE_EEENS5_IJSE_SB_EEEEEEEvNS4_8identityES11_S1B_vS1C_EENS_8epilogue10collective18CollectiveEpilogueINS1E_23Sm100TmaWarpSpecializedILi1ELi1ELi32ELb0ELb0EEEJSF_NS5_IJNSU_ISE_SB_EES1J_EEESG_SH_SG_SH_NS1E_6fusion15FusionCallbacksIS1I_NS1L_17LinearCombinationISG_fSG_fLNS_15FloatRoundStyleE2EEESF_S1K_JEEENS4_5SM1004TMEM4LOAD26SM100_TMEM_LOAD_16dp32b32xES11_S1B_NS4_39AutoVectorizingCopyWithAssumedAlignmentILi128EEENS4_14SM90_TMA_STOREES1B_S1W_S1W_EEEvvEEEEvNT_6ParamsE --------------------------
	.section	.nv.constant0._ZN7cutlass13device_kernelINS_4gemm6kernel13GemmUniversalIN4cute5tupleIJiiiiEEENS1_10collective13CollectiveMmaINS1_35MainloopSm100TmaUmmaWarpSpecializedILi3ELi2ELi4ENS5_IJNS4_1CILi1EEESB_SB_EEEEENS5_IJNSA_ILi64EEESE_SE_EEENS_12float_e5m2_tENS5_IJlSB_lEEESG_SH_NS4_8TiledMMAINS4_8MMA_AtomIJNS4_10MMA_TraitsINS4_19SM100_MMA_F8F6F4_SSEJSG_SG_fSE_SE_NS4_17integral_constantINS4_4UMMA5MajorELSO_0EEESP_NSM_INSN_7ScaleInELSQ_0EEESR_EEEEEENS4_6LayoutISC_NS5_IJNSA_ILi0EEESV_SV_EEEEENS5_IJNS4_10UnderscoreESY_SY_EEEEENS4_13SM90_TMA_LOADENS4_14ComposedLayoutINS4_7SwizzleILi2ELi4ELi3EEENS4_18smem_ptr_flag_bitsILi8EEENSU_INS5_IJNSA_ILi8EEESE_EEENS5_IJSE_SB_EEEEEEEvNS4_8identityES11_S1B_vS1C_EENS_8epilogue10collective18CollectiveEpilogueINS1E_23Sm100TmaWarpSpecializedILi1ELi1ELi32ELb0ELb0EEEJSF_NS5_IJNSU_ISE_SB_EES1J_EEESG_SH_SG_SH_NS1E_6fusion15FusionCallbacksIS1I_NS1L_17LinearCombinationISG_fSG_fLNS_15FloatRoundStyleE2EEESF_S1K_JEEENS4_5SM1004TMEM4LOAD26SM100_TMEM_LOAD_16dp32b32xES11_S1B_NS4_39AutoVectorizingCopyWithAssumedAlignmentILi128EEENS4_14SM90_TMA_STOREES1B_S1W_S1W_EEEvvEEEEvNT_6ParamsE,"a",@progbits
	.sectionflags	@""
	.align	4
.nv.constant0._ZN7cutlass13device_kernelINS_4gemm6kernel13GemmUniversalIN4cute5tupleIJiiiiEEENS1_10collective13CollectiveMmaINS1_35MainloopSm100TmaUmmaWarpSpecializedILi3ELi2ELi4ENS5_IJNS4_1CILi1EEESB_SB_EEEEENS5_IJNSA_ILi64EEESE_SE_EEENS_12float_e5m2_tENS5_IJlSB_lEEESG_SH_NS4_8TiledMMAINS4_8MMA_AtomIJNS4_10MMA_TraitsINS4_19SM100_MMA_F8F6F4_SSEJSG_SG_fSE_SE_NS4_17integral_constantINS4_4UMMA5MajorELSO_0EEESP_NSM_INSN_7ScaleInELSQ_0EEESR_EEEEEENS4_6LayoutISC_NS5_IJNSA_ILi0EEESV_SV_EEEEENS5_IJNS4_10UnderscoreESY_SY_EEEEENS4_13SM90_TMA_LOADENS4_14ComposedLayoutINS4_7SwizzleILi2ELi4ELi3EEENS4_18smem_ptr_flag_bitsILi8EEENSU_INS5_IJNSA_ILi8EEESE_EEENS5_IJSE_SB_EEEEEEEvNS4_8identityES11_S1B_vS1C_EENS_8epilogue10collective18CollectiveEpilogueINS1E_23Sm100TmaWarpSpecializedILi1ELi1ELi32ELb0ELb0EEEJSF_NS5_IJNSU_ISE_SB_EES1J_EEESG_SH_SG_SH_NS1E_6fusion15FusionCallbacksIS1I_NS1L_17LinearCombinationISG_fSG_fLNS_15FloatRoundStyleE2EEESF_S1K_JEEENS4_5SM1004TMEM4LOAD26SM100_TMEM_LOAD_16dp32b32xES11_S1B_NS4_39AutoVectorizingCopyWithAssumedAlignmentILi128EEENS4_14SM90_TMA_STOREES1B_S1W_S1W_EEEvvEEEEvNT_6ParamsE:
	.zero		2944


//--------------------- SYMBOLS --------------------------

	.type		.nv.reservedSmem.offset0,@object
	.size		.nv.reservedSmem.offset0,0x4
	.type		.nv.reservedSmem.cap,@object
	.size		.nv.reservedSmem.cap,0x4
	.type		__assertfail,@function
